//
// Generated by NVIDIA NVVM Compiler
//
// Compiler Build ID: CL-36424714
// Cuda compilation tools, release 13.0, V13.0.88
// Based on NVVM 20.0.0
//

.version 9.0
.target sm_100
.address_size 64

	// .globl	_Z7softmaxPfS_ii
// _ZZ7softmaxPfS_iiE3tmp has been demoted
// _ZZ7softmaxPfS_iiE9globalMax has been demoted
// _ZZ7softmaxPfS_iiE9globalSum has been demoted

.visible .entry _Z7softmaxPfS_ii(
	.param .u64 .ptr .align 1 _Z7softmaxPfS_ii_param_0,
	.param .u64 .ptr .align 1 _Z7softmaxPfS_ii_param_1,
	.param .u32 _Z7softmaxPfS_ii_param_2,
	.param .u32 _Z7softmaxPfS_ii_param_3
)
{
	.reg .pred 	%p<46>;
	.reg .b32 	%r<110>;
	.reg .b32 	%f<342>;
	.reg .b64 	%rd<31>;
	// demoted variable
	.shared .align 4 .b8 _ZZ7softmaxPfS_iiE3tmp[4096];
	// demoted variable
	.shared .align 4 .f32 _ZZ7softmaxPfS_iiE9globalMax;
	// demoted variable
	.shared .align 4 .f32 _ZZ7softmaxPfS_iiE9globalSum;
	ld.param.u64 	%rd7, [_Z7softmaxPfS_ii_param_0];
	ld.param.u64 	%rd8, [_Z7softmaxPfS_ii_param_1];
	ld.param.u32 	%r67, [_Z7softmaxPfS_ii_param_3];
	cvta.to.global.u64 	%rd1, %rd8;
	cvta.to.global.u64 	%rd2, %rd7;
	mov.u32 	%r1, %ctaid.x;
	mov.u32 	%r109, %tid.x;
	setp.ge.s32 	%p1, %r109, %r67;
	mov.f32 	%f332, 0fFF7FFFFF;
	@%p1 bra 	$L__BB0_13;
	mul.lo.s32 	%r3, %r67, %r1;
	not.b32 	%r68, %r109;
	add.s32 	%r69, %r67, %r68;
	shr.u32 	%r70, %r69, 10;
	add.s32 	%r4, %r70, 1;
	and.b32  	%r5, %r4, 15;
	setp.lt.u32 	%p2, %r69, 15360;
	mov.f32 	%f332, 0fFF7FFFFF;
	mov.u32 	%r92, %r109;
	@%p2 bra 	$L__BB0_4;
	and.b32  	%r71, %r4, 8388592;
	neg.s32 	%r90, %r71;
	add.s64 	%rd3, %rd2, 32768;
	add.s32 	%r89, %r109, %r3;
	mov.f32 	%f332, 0fFF7FFFFF;
	mov.u32 	%r92, %r109;
$L__BB0_3:
	.pragma "nounroll";
	mul.wide.s32 	%rd9, %r89, 4;
	add.s64 	%rd10, %rd3, %rd9;
	ld.global.f32 	%f34, [%rd10+-32768];
	max.f32 	%f35, %f332, %f34;
	ld.global.f32 	%f36, [%rd10+-28672];
	max.f32 	%f37, %f35, %f36;
	ld.global.f32 	%f38, [%rd10+-24576];
	max.f32 	%f39, %f37, %f38;
	ld.global.f32 	%f40, [%rd10+-20480];
	max.f32 	%f41, %f39, %f40;
	ld.global.f32 	%f42, [%rd10+-16384];
	max.f32 	%f43, %f41, %f42;
	ld.global.f32 	%f44, [%rd10+-12288];
	max.f32 	%f45, %f43, %f44;
	ld.global.f32 	%f46, [%rd10+-8192];
	max.f32 	%f47, %f45, %f46;
	ld.global.f32 	%f48, [%rd10+-4096];
	max.f32 	%f49, %f47, %f48;
	ld.global.f32 	%f50, [%rd10];
	max.f32 	%f51, %f49, %f50;
	ld.global.f32 	%f52, [%rd10+4096];
	max.f32 	%f53, %f51, %f52;
	ld.global.f32 	%f54, [%rd10+8192];
	max.f32 	%f55, %f53, %f54;
	ld.global.f32 	%f56, [%rd10+12288];
	max.f32 	%f57, %f55, %f56;
	ld.global.f32 	%f58, [%rd10+16384];
	max.f32 	%f59, %f57, %f58;
	ld.global.f32 	%f60, [%rd10+20480];
	max.f32 	%f61, %f59, %f60;
	ld.global.f32 	%f62, [%rd10+24576];
	max.f32 	%f63, %f61, %f62;
	ld.global.f32 	%f64, [%rd10+28672];
	max.f32 	%f332, %f63, %f64;
	add.s32 	%r92, %r92, 16384;
	add.s32 	%r90, %r90, 16;
	add.s32 	%r89, %r89, 16384;
	setp.ne.s32 	%p3, %r90, 0;
	@%p3 bra 	$L__BB0_3;
$L__BB0_4:
	setp.eq.s32 	%p4, %r5, 0;
	@%p4 bra 	$L__BB0_13;
	and.b32  	%r15, %r4, 7;
	setp.lt.u32 	%p5, %r5, 8;
	@%p5 bra 	$L__BB0_7;
	add.s32 	%r72, %r92, %r3;
	mul.wide.s32 	%rd11, %r72, 4;
	add.s64 	%rd12, %rd2, %rd11;
	ld.global.f32 	%f66, [%rd12];
	max.f32 	%f67, %f332, %f66;
	ld.global.f32 	%f68, [%rd12+4096];
	max.f32 	%f69, %f67, %f68;
	ld.global.f32 	%f70, [%rd12+8192];
	max.f32 	%f71, %f69, %f70;
	ld.global.f32 	%f72, [%rd12+12288];
	max.f32 	%f73, %f71, %f72;
	ld.global.f32 	%f74, [%rd12+16384];
	max.f32 	%f75, %f73, %f74;
	ld.global.f32 	%f76, [%rd12+20480];
	max.f32 	%f77, %f75, %f76;
	ld.global.f32 	%f78, [%rd12+24576];
	max.f32 	%f79, %f77, %f78;
	ld.global.f32 	%f80, [%rd12+28672];
	max.f32 	%f332, %f79, %f80;
	add.s32 	%r92, %r92, 8192;
$L__BB0_7:
	setp.eq.s32 	%p6, %r15, 0;
	@%p6 bra 	$L__BB0_13;
	and.b32  	%r18, %r4, 3;
	setp.lt.u32 	%p7, %r15, 4;
	@%p7 bra 	$L__BB0_10;
	add.s32 	%r73, %r92, %r3;
	mul.wide.s32 	%rd13, %r73, 4;
	add.s64 	%rd14, %rd2, %rd13;
	ld.global.f32 	%f82, [%rd14];
	max.f32 	%f83, %f332, %f82;
	ld.global.f32 	%f84, [%rd14+4096];
	max.f32 	%f85, %f83, %f84;
	ld.global.f32 	%f86, [%rd14+8192];
	max.f32 	%f87, %f85, %f86;
	ld.global.f32 	%f88, [%rd14+12288];
	max.f32 	%f332, %f87, %f88;
	add.s32 	%r92, %r92, 4096;
$L__BB0_10:
	setp.eq.s32 	%p8, %r18, 0;
	@%p8 bra 	$L__BB0_13;
	add.s32 	%r96, %r92, %r3;
	neg.s32 	%r95, %r18;
$L__BB0_12:
	.pragma "nounroll";
	mul.wide.s32 	%rd15, %r96, 4;
	add.s64 	%rd16, %rd2, %rd15;
	ld.global.f32 	%f89, [%rd16];
	max.f32 	%f332, %f332, %f89;
	add.s32 	%r96, %r96, 1024;
	add.s32 	%r95, %r95, 1;
	setp.ne.s32 	%p9, %r95, 0;
	@%p9 bra 	$L__BB0_12;
$L__BB0_13:
	shl.b32 	%r74, %r109, 2;
	mov.u32 	%r75, _ZZ7softmaxPfS_iiE3tmp;
	add.s32 	%r27, %r75, %r74;
	st.shared.f32 	[%r27], %f332;
	setp.gt.u32 	%p10, %r109, 511;
	@%p10 bra 	$L__BB0_15;
	ld.shared.f32 	%f90, [%r27+2048];
	max.f32 	%f91, %f332, %f90;
	st.shared.f32 	[%r27], %f91;
$L__BB0_15:
	bar.sync 	0;
	setp.gt.u32 	%p11, %r109, 255;
	@%p11 bra 	$L__BB0_17;
	ld.shared.f32 	%f92, [%r27];
	ld.shared.f32 	%f93, [%r27+1024];
	max.f32 	%f94, %f92, %f93;
	st.shared.f32 	[%r27], %f94;
$L__BB0_17:
	bar.sync 	0;
	setp.gt.u32 	%p12, %r109, 127;
	@%p12 bra 	$L__BB0_19;
	ld.shared.f32 	%f95, [%r27];
	ld.shared.f32 	%f96, [%r27+512];
	max.f32 	%f97, %f95, %f96;
	st.shared.f32 	[%r27], %f97;
$L__BB0_19:
	bar.sync 	0;
	setp.gt.u32 	%p13, %r109, 63;
	@%p13 bra 	$L__BB0_21;
	ld.shared.f32 	%f98, [%r27];
	ld.shared.f32 	%f99, [%r27+256];
	max.f32 	%f100, %f98, %f99;
	st.shared.f32 	[%r27], %f100;
$L__BB0_21:
	bar.sync 	0;
	setp.gt.u32 	%p14, %r109, 31;
	@%p14 bra 	$L__BB0_23;
	ld.shared.f32 	%f101, [%r27];
	ld.shared.f32 	%f102, [%r27+128];
	max.f32 	%f103, %f101, %f102;
	st.shared.f32 	[%r27], %f103;
$L__BB0_23:
	bar.sync 	0;
	setp.gt.u32 	%p15, %r109, 15;
	@%p15 bra 	$L__BB0_25;
	ld.shared.f32 	%f104, [%r27];
	ld.shared.f32 	%f105, [%r27+64];
	max.f32 	%f106, %f104, %f105;
	st.shared.f32 	[%r27], %f106;
$L__BB0_25:
	bar.sync 	0;
	setp.gt.u32 	%p16, %r109, 7;
	@%p16 bra 	$L__BB0_27;
	ld.shared.f32 	%f107, [%r27];
	ld.shared.f32 	%f108, [%r27+32];
	max.f32 	%f109, %f107, %f108;
	st.shared.f32 	[%r27], %f109;
$L__BB0_27:
	bar.sync 	0;
	setp.gt.u32 	%p17, %r109, 3;
	@%p17 bra 	$L__BB0_29;
	ld.shared.f32 	%f110, [%r27];
	ld.shared.f32 	%f111, [%r27+16];
	max.f32 	%f112, %f110, %f111;
	st.shared.f32 	[%r27], %f112;
$L__BB0_29:
	bar.sync 	0;
	setp.gt.u32 	%p18, %r109, 1;
	@%p18 bra 	$L__BB0_31;
	ld.shared.f32 	%f113, [%r27];
	ld.shared.f32 	%f114, [%r27+8];
	max.f32 	%f115, %f113, %f114;
	st.shared.f32 	[%r27], %f115;
$L__BB0_31:
	bar.sync 	0;
	setp.ne.s32 	%p19, %r109, 0;
	@%p19 bra 	$L__BB0_33;
	ld.shared.f32 	%f116, [%r27];
	ld.shared.f32 	%f117, [_ZZ7softmaxPfS_iiE3tmp+4];
	max.f32 	%f118, %f116, %f117;
	st.shared.f32 	[%r27], %f118;
$L__BB0_33:
	setp.ne.s32 	%p20, %r109, 0;
	bar.sync 	0;
	@%p20 bra 	$L__BB0_35;
	ld.shared.f32 	%f119, [_ZZ7softmaxPfS_iiE3tmp];
	st.shared.f32 	[_ZZ7softmaxPfS_iiE9globalMax], %f119;
$L__BB0_35:
	setp.ge.s32 	%p21, %r109, %r67;
	bar.sync 	0;
	mov.f32 	%f341, 0f00000000;
	@%p21 bra 	$L__BB0_48;
	mul.lo.s32 	%r28, %r67, %r1;
	ld.shared.f32 	%f14, [_ZZ7softmaxPfS_iiE9globalMax];
	not.b32 	%r76, %r109;
	add.s32 	%r77, %r67, %r76;
	shr.u32 	%r78, %r77, 10;
	add.s32 	%r29, %r78, 1;
	and.b32  	%r30, %r29, 15;
	setp.lt.u32 	%p22, %r77, 15360;
	mov.f32 	%f341, 0f00000000;
	mov.u32 	%r100, %r109;
	@%p22 bra 	$L__BB0_39;
	and.b32  	%r79, %r29, 8388592;
	neg.s32 	%r98, %r79;
	add.s64 	%rd4, %rd2, 32768;
	add.s32 	%r97, %r109, %r28;
	mov.f32 	%f341, 0f00000000;
	mov.u32 	%r100, %r109;
$L__BB0_38:
	.pragma "nounroll";
	mul.wide.s32 	%rd17, %r97, 4;
	add.s64 	%rd18, %rd4, %rd17;
	ld.global.f32 	%f124, [%rd18+-32768];
	sub.f32 	%f125, %f124, %f14;
	mul.f32 	%f126, %f125, 0f3FB8AA3B;
	ex2.approx.f32 	%f127, %f126;
	add.f32 	%f128, %f341, %f127;
	ld.global.f32 	%f129, [%rd18+-28672];
	sub.f32 	%f130, %f129, %f14;
	mul.f32 	%f131, %f130, 0f3FB8AA3B;
	ex2.approx.f32 	%f132, %f131;
	add.f32 	%f133, %f128, %f132;
	ld.global.f32 	%f134, [%rd18+-24576];
	sub.f32 	%f135, %f134, %f14;
	mul.f32 	%f136, %f135, 0f3FB8AA3B;
	ex2.approx.f32 	%f137, %f136;
	add.f32 	%f138, %f133, %f137;
	ld.global.f32 	%f139, [%rd18+-20480];
	sub.f32 	%f140, %f139, %f14;
	mul.f32 	%f141, %f140, 0f3FB8AA3B;
	ex2.approx.f32 	%f142, %f141;
	add.f32 	%f143, %f138, %f142;
	ld.global.f32 	%f144, [%rd18+-16384];
	sub.f32 	%f145, %f144, %f14;
	mul.f32 	%f146, %f145, 0f3FB8AA3B;
	ex2.approx.f32 	%f147, %f146;
	add.f32 	%f148, %f143, %f147;
	ld.global.f32 	%f149, [%rd18+-12288];
	sub.f32 	%f150, %f149, %f14;
	mul.f32 	%f151, %f150, 0f3FB8AA3B;
	ex2.approx.f32 	%f152, %f151;
	add.f32 	%f153, %f148, %f152;
	ld.global.f32 	%f154, [%rd18+-8192];
	sub.f32 	%f155, %f154, %f14;
	mul.f32 	%f156, %f155, 0f3FB8AA3B;
	ex2.approx.f32 	%f157, %f156;
	add.f32 	%f158, %f153, %f157;
	ld.global.f32 	%f159, [%rd18+-4096];
	sub.f32 	%f160, %f159, %f14;
	mul.f32 	%f161, %f160, 0f3FB8AA3B;
	ex2.approx.f32 	%f162, %f161;
	add.f32 	%f163, %f158, %f162;
	ld.global.f32 	%f164, [%rd18];
	sub.f32 	%f165, %f164, %f14;
	mul.f32 	%f166, %f165, 0f3FB8AA3B;
	ex2.approx.f32 	%f167, %f166;
	add.f32 	%f168, %f163, %f167;
	ld.global.f32 	%f169, [%rd18+4096];
	sub.f32 	%f170, %f169, %f14;
	mul.f32 	%f171, %f170, 0f3FB8AA3B;
	ex2.approx.f32 	%f172, %f171;
	add.f32 	%f173, %f168, %f172;
	ld.global.f32 	%f174, [%rd18+8192];
	sub.f32 	%f175, %f174, %f14;
	mul.f32 	%f176, %f175, 0f3FB8AA3B;
	ex2.approx.f32 	%f177, %f176;
	add.f32 	%f178, %f173, %f177;
	ld.global.f32 	%f179, [%rd18+12288];
	sub.f32 	%f180, %f179, %f14;
	mul.f32 	%f181, %f180, 0f3FB8AA3B;
	ex2.approx.f32 	%f182, %f181;
	add.f32 	%f183, %f178, %f182;
	ld.global.f32 	%f184, [%rd18+16384];
	sub.f32 	%f185, %f184, %f14;
	mul.f32 	%f186, %f185, 0f3FB8AA3B;
	ex2.approx.f32 	%f187, %f186;
	add.f32 	%f188, %f183, %f187;
	ld.global.f32 	%f189, [%rd18+20480];
	sub.f32 	%f190, %f189, %f14;
	mul.f32 	%f191, %f190, 0f3FB8AA3B;
	ex2.approx.f32 	%f192, %f191;
	add.f32 	%f193, %f188, %f192;
	ld.global.f32 	%f194, [%rd18+24576];
	sub.f32 	%f195, %f194, %f14;
	mul.f32 	%f196, %f195, 0f3FB8AA3B;
	ex2.approx.f32 	%f197, %f196;
	add.f32 	%f198, %f193, %f197;
	ld.global.f32 	%f199, [%rd18+28672];
	sub.f32 	%f200, %f199, %f14;
	mul.f32 	%f201, %f200, 0f3FB8AA3B;
	ex2.approx.f32 	%f202, %f201;
	add.f32 	%f341, %f198, %f202;
	add.s32 	%r100, %r100, 16384;
	add.s32 	%r98, %r98, 16;
	add.s32 	%r97, %r97, 16384;
	setp.ne.s32 	%p23, %r98, 0;
	@%p23 bra 	$L__BB0_38;
$L__BB0_39:
	setp.eq.s32 	%p24, %r30, 0;
	@%p24 bra 	$L__BB0_48;
	and.b32  	%r40, %r29, 7;
	setp.lt.u32 	%p25, %r30, 8;
	@%p25 bra 	$L__BB0_42;
	add.s32 	%r80, %r100, %r28;
	mul.wide.s32 	%rd19, %r80, 4;
	add.s64 	%rd20, %rd2, %rd19;
	ld.global.f32 	%f204, [%rd20];
	sub.f32 	%f205, %f204, %f14;
	mul.f32 	%f206, %f205, 0f3FB8AA3B;
	ex2.approx.f32 	%f207, %f206;
	add.f32 	%f208, %f341, %f207;
	ld.global.f32 	%f209, [%rd20+4096];
	sub.f32 	%f210, %f209, %f14;
	mul.f32 	%f211, %f210, 0f3FB8AA3B;
	ex2.approx.f32 	%f212, %f211;
	add.f32 	%f213, %f208, %f212;
	ld.global.f32 	%f214, [%rd20+8192];
	sub.f32 	%f215, %f214, %f14;
	mul.f32 	%f216, %f215, 0f3FB8AA3B;
	ex2.approx.f32 	%f217, %f216;
	add.f32 	%f218, %f213, %f217;
	ld.global.f32 	%f219, [%rd20+12288];
	sub.f32 	%f220, %f219, %f14;
	mul.f32 	%f221, %f220, 0f3FB8AA3B;
	ex2.approx.f32 	%f222, %f221;
	add.f32 	%f223, %f218, %f222;
	ld.global.f32 	%f224, [%rd20+16384];
	sub.f32 	%f225, %f224, %f14;
	mul.f32 	%f226, %f225, 0f3FB8AA3B;
	ex2.approx.f32 	%f227, %f226;
	add.f32 	%f228, %f223, %f227;
	ld.global.f32 	%f229, [%rd20+20480];
	sub.f32 	%f230, %f229, %f14;
	mul.f32 	%f231, %f230, 0f3FB8AA3B;
	ex2.approx.f32 	%f232, %f231;
	add.f32 	%f233, %f228, %f232;
	ld.global.f32 	%f234, [%rd20+24576];
	sub.f32 	%f235, %f234, %f14;
	mul.f32 	%f236, %f235, 0f3FB8AA3B;
	ex2.approx.f32 	%f237, %f236;
	add.f32 	%f238, %f233, %f237;
	ld.global.f32 	%f239, [%rd20+28672];
	sub.f32 	%f240, %f239, %f14;
	mul.f32 	%f241, %f240, 0f3FB8AA3B;
	ex2.approx.f32 	%f242, %f241;
	add.f32 	%f341, %f238, %f242;
	add.s32 	%r100, %r100, 8192;
$L__BB0_42:
	setp.eq.s32 	%p26, %r40, 0;
	@%p26 bra 	$L__BB0_48;
	and.b32  	%r43, %r29, 3;
	setp.lt.u32 	%p27, %r40, 4;
	@%p27 bra 	$L__BB0_45;
	add.s32 	%r81, %r100, %r28;
	mul.wide.s32 	%rd21, %r81, 4;
	add.s64 	%rd22, %rd2, %rd21;
	ld.global.f32 	%f244, [%rd22];
	sub.f32 	%f245, %f244, %f14;
	mul.f32 	%f246, %f245, 0f3FB8AA3B;
	ex2.approx.f32 	%f247, %f246;
	add.f32 	%f248, %f341, %f247;
	ld.global.f32 	%f249, [%rd22+4096];
	sub.f32 	%f250, %f249, %f14;
	mul.f32 	%f251, %f250, 0f3FB8AA3B;
	ex2.approx.f32 	%f252, %f251;
	add.f32 	%f253, %f248, %f252;
	ld.global.f32 	%f254, [%rd22+8192];
	sub.f32 	%f255, %f254, %f14;
	mul.f32 	%f256, %f255, 0f3FB8AA3B;
	ex2.approx.f32 	%f257, %f256;
	add.f32 	%f258, %f253, %f257;
	ld.global.f32 	%f259, [%rd22+12288];
	sub.f32 	%f260, %f259, %f14;
	mul.f32 	%f261, %f260, 0f3FB8AA3B;
	ex2.approx.f32 	%f262, %f261;
	add.f32 	%f341, %f258, %f262;
	add.s32 	%r100, %r100, 4096;
$L__BB0_45:
	setp.eq.s32 	%p28, %r43, 0;
	@%p28 bra 	$L__BB0_48;
	add.s32 	%r104, %r100, %r28;
	neg.s32 	%r103, %r43;
$L__BB0_47:
	.pragma "nounroll";
	mul.wide.s32 	%rd23, %r104, 4;
	add.s64 	%rd24, %rd2, %rd23;
	ld.global.f32 	%f263, [%rd24];
	sub.f32 	%f264, %f263, %f14;
	mul.f32 	%f265, %f264, 0f3FB8AA3B;
	ex2.approx.f32 	%f266, %f265;
	add.f32 	%f341, %f341, %f266;
	add.s32 	%r104, %r104, 1024;
	add.s32 	%r103, %r103, 1;
	setp.ne.s32 	%p29, %r103, 0;
	@%p29 bra 	$L__BB0_47;
$L__BB0_48:
	setp.gt.u32 	%p30, %r109, 511;
	st.shared.f32 	[%r27], %f341;
	@%p30 bra 	$L__BB0_50;
	ld.shared.f32 	%f267, [%r27+2048];
	add.f32 	%f268, %f267, %f341;
	st.shared.f32 	[%r27], %f268;
$L__BB0_50:
	setp.gt.u32 	%p31, %r109, 255;
	bar.sync 	0;
	@%p31 bra 	$L__BB0_52;
	ld.shared.f32 	%f269, [%r27+1024];
	ld.shared.f32 	%f270, [%r27];
	add.f32 	%f271, %f269, %f270;
	st.shared.f32 	[%r27], %f271;
$L__BB0_52:
	setp.gt.u32 	%p32, %r109, 127;
	bar.sync 	0;
	@%p32 bra 	$L__BB0_54;
	ld.shared.f32 	%f272, [%r27+512];
	ld.shared.f32 	%f273, [%r27];
	add.f32 	%f274, %f272, %f273;
	st.shared.f32 	[%r27], %f274;
$L__BB0_54:
	setp.gt.u32 	%p33, %r109, 63;
	bar.sync 	0;
	@%p33 bra 	$L__BB0_56;
	ld.shared.f32 	%f275, [%r27+256];
	ld.shared.f32 	%f276, [%r27];
	add.f32 	%f277, %f275, %f276;
	st.shared.f32 	[%r27], %f277;
$L__BB0_56:
	setp.gt.u32 	%p34, %r109, 31;
	bar.sync 	0;
	@%p34 bra 	$L__BB0_58;
	ld.shared.f32 	%f278, [%r27+128];
	ld.shared.f32 	%f279, [%r27];
	add.f32 	%f280, %f278, %f279;
	st.shared.f32 	[%r27], %f280;
$L__BB0_58:
	setp.gt.u32 	%p35, %r109, 15;
	bar.sync 	0;
	@%p35 bra 	$L__BB0_60;
	ld.shared.f32 	%f281, [%r27+64];
	ld.shared.f32 	%f282, [%r27];
	add.f32 	%f283, %f281, %f282;
	st.shared.f32 	[%r27], %f283;
$L__BB0_60:
	setp.gt.u32 	%p36, %r109, 7;
	bar.sync 	0;
	@%p36 bra 	$L__BB0_62;
	ld.shared.f32 	%f284, [%r27+32];
	ld.shared.f32 	%f285, [%r27];
	add.f32 	%f286, %f284, %f285;
	st.shared.f32 	[%r27], %f286;
$L__BB0_62:
	setp.gt.u32 	%p37, %r109, 3;
	bar.sync 	0;
	@%p37 bra 	$L__BB0_64;
	ld.shared.f32 	%f287, [%r27+16];
	ld.shared.f32 	%f288, [%r27];
	add.f32 	%f289, %f287, %f288;
	st.shared.f32 	[%r27], %f289;
$L__BB0_64:
	setp.gt.u32 	%p38, %r109, 1;
	bar.sync 	0;
	@%p38 bra 	$L__BB0_66;
	ld.shared.f32 	%f290, [%r27+8];
	ld.shared.f32 	%f291, [%r27];
	add.f32 	%f292, %f290, %f291;
	st.shared.f32 	[%r27], %f292;
$L__BB0_66:
	setp.ne.s32 	%p39, %r109, 0;
	bar.sync 	0;
	@%p39 bra 	$L__BB0_68;
	ld.shared.f32 	%f293, [_ZZ7softmaxPfS_iiE3tmp+4];
	ld.shared.f32 	%f294, [%r27];
	add.f32 	%f295, %f293, %f294;
	st.shared.f32 	[%r27], %f295;
$L__BB0_68:
	setp.ne.s32 	%p40, %r109, 0;
	bar.sync 	0;
	@%p40 bra 	$L__BB0_70;
	ld.shared.f32 	%f296, [_ZZ7softmaxPfS_iiE3tmp];
	st.shared.f32 	[_ZZ7softmaxPfS_iiE9globalSum], %f296;
$L__BB0_70:
	setp.ge.s32 	%p41, %r109, %r67;
	bar.sync 	0;
	@%p41 bra 	$L__BB0_77;
	mul.lo.s32 	%r52, %r67, %r1;
	ld.shared.f32 	%f28, [_ZZ7softmaxPfS_iiE9globalMax];
	ld.shared.f32 	%f297, [_ZZ7softmaxPfS_iiE9globalSum];
	mov.f32 	%f298, 0f3F800000;
	div.approx.f32 	%f29, %f298, %f297;
	not.b32 	%r82, %r109;
	add.s32 	%r53, %r67, %r82;
	and.b32  	%r83, %r53, 3072;
	setp.eq.s32 	%p42, %r83, 3072;
	@%p42 bra 	$L__BB0_74;
	shr.u32 	%r84, %r53, 10;
	add.s32 	%r85, %r84, 1;
	and.b32  	%r86, %r85, 3;
	add.s32 	%r106, %r109, %r52;
	neg.s32 	%r105, %r86;
	shl.b32 	%r87, %r85, 10;
	and.b32  	%r88, %r87, 3072;
	or.b32  	%r109, %r109, %r88;
$L__BB0_73:
	.pragma "nounroll";
	mul.wide.s32 	%rd25, %r106, 4;
	add.s64 	%rd26, %rd1, %rd25;
	add.s64 	%rd27, %rd2, %rd25;
	ld.global.f32 	%f299, [%rd27];
	sub.f32 	%f300, %f299, %f28;
	mul.f32 	%f301, %f300, 0f3FB8AA3B;
	ex2.approx.f32 	%f302, %f301;
	mul.f32 	%f303, %f302, %f29;
	st.global.f32 	[%rd26], %f303;
	add.s32 	%r106, %r106, 1024;
	add.s32 	%r105, %r105, 1;
	setp.ne.s32 	%p43, %r105, 0;
	@%p43 bra 	$L__BB0_73;
$L__BB0_74:
	setp.lt.u32 	%p44, %r53, 3072;
	@%p44 bra 	$L__BB0_77;
	add.s64 	%rd5, %rd2, 8192;
	add.s32 	%r108, %r109, %r52;
	add.s64 	%rd6, %rd1, 8192;
$L__BB0_76:
	mul.wide.s32 	%rd28, %r108, 4;
	add.s64 	%rd29, %rd5, %rd28;
	add.s64 	%rd30, %rd6, %rd28;
	ld.global.f32 	%f304, [%rd29+-8192];
	sub.f32 	%f305, %f304, %f28;
	mul.f32 	%f306, %f305, 0f3FB8AA3B;
	ex2.approx.f32 	%f307, %f306;
	mul.f32 	%f308, %f307, %f29;
	st.global.f32 	[%rd30+-8192], %f308;
	ld.global.f32 	%f309, [%rd29+-4096];
	sub.f32 	%f310, %f309, %f28;
	mul.f32 	%f311, %f310, 0f3FB8AA3B;
	ex2.approx.f32 	%f312, %f311;
	mul.f32 	%f313, %f312, %f29;
	st.global.f32 	[%rd30+-4096], %f313;
	ld.global.f32 	%f314, [%rd29];
	sub.f32 	%f315, %f314, %f28;
	mul.f32 	%f316, %f315, 0f3FB8AA3B;
	ex2.approx.f32 	%f317, %f316;
	mul.f32 	%f318, %f317, %f29;
	st.global.f32 	[%rd30], %f318;
	ld.global.f32 	%f319, [%rd29+4096];
	sub.f32 	%f320, %f319, %f28;
	mul.f32 	%f321, %f320, 0f3FB8AA3B;
	ex2.approx.f32 	%f322, %f321;
	mul.f32 	%f323, %f322, %f29;
	st.global.f32 	[%rd30+4096], %f323;
	add.s32 	%r109, %r109, 4096;
	add.s32 	%r108, %r108, 4096;
	setp.lt.s32 	%p45, %r109, %r67;
	@%p45 bra 	$L__BB0_76;
$L__BB0_77:
	ret;

}


// ===== COMPILED SASS (sm_100) =====

	.target	sm_100

	.elftype	@"ET_EXEC"


//--------------------- .note.nv.tkinfo           --------------------------
	.section	.note.nv.tkinfo,"",@"SHT_NOTE"
	.sectionflags	@"SHF_NOTE_NV_TKINFO"
	.tkinfo
        /*0018*/ 	.word	0x00000002
        /*0030*/ 	.string	""
        /*0030*/ 	.string	"ptxas"
        /*0030*/ 	.string	"Cuda compilation tools, release 13.0, V13.0.88"
        /*0030*/ 	.string	"Build cuda_13.0.r13.0/compiler.36424714_0"
        /*0030*/ 	.string	"-arch sm_100 -m 64 "



//--------------------- .note.nv.cuinfo           --------------------------
	.section	.note.nv.cuinfo,"",@"SHT_NOTE"
	.sectionflags	@"SHF_NOTE_NV_CUINFO"
        /*0018*/ 	.short	0x0002
        /*001a*/ 	.short	0x0064
        /*001c*/ 	.short	0x0082
	.zero		2


//--------------------- .nv.info                  --------------------------
	.section	.nv.info,"",@"SHT_CUDA_INFO"
	.align	4


	//----- nvinfo : EIATTR_REGCOUNT
	.align		4
        /*0000*/ 	.byte	0x04, 0x2f
        /*0002*/ 	.short	(.L_1 - .L_0)
	.align		4
.L_0:
        /*0004*/ 	.word	index@(_Z7softmaxPfS_ii)
        /*0008*/ 	.word	0x00000020


	//----- nvinfo : EIATTR_FRAME_SIZE
	.align		4
.L_1:
        /*000c*/ 	.byte	0x04, 0x11
        /*000e*/ 	.short	(.L_3 - .L_2)
	.align		4
.L_2:
        /*0010*/ 	.word	index@(_Z7softmaxPfS_ii)
        /*0014*/ 	.word	0x00000000


	//----- nvinfo : EIATTR_MIN_STACK_SIZE
	.align		4
.L_3:
        /*0018*/ 	.byte	0x04, 0x12
        /*001a*/ 	.short	(.L_5 - .L_4)
	.align		4
.L_4:
        /*001c*/ 	.word	index@(_Z7softmaxPfS_ii)
        /*0020*/ 	.word	0x00000000
.L_5:


//--------------------- .nv.compat                --------------------------
	.section	.nv.compat,"",@"SHT_CUDA_COMPAT_INFO"
	.align	4
        /*0000*/ 	.byte	0x02, 0x09, 0x00, 0x00, 0x02, 0x02, 0x01, 0x00, 0x02, 0x05, 0x05, 0x00, 0x03, 0x07, 0x01, 0x01
        /*0010*/ 	.byte	0x02, 0x03, 0x00, 0x00, 0x02, 0x06, 0x01, 0x00, 0x04, 0x0b, 0x08, 0x00, 0x01, 0x00, 0x00, 0x00
        /*0020*/ 	.byte	0x00, 0x00, 0x00, 0x00


//--------------------- .nv.info._Z7softmaxPfS_ii --------------------------
	.section	.nv.info._Z7softmaxPfS_ii,"",@"SHT_CUDA_INFO"
	.sectionflags	@""
	.align	4


	//----- nvinfo : EIATTR_CUDA_API_VERSION
	.align		4
        /*0000*/ 	.byte	0x04, 0x37
        /*0002*/ 	.short	(.L_7 - .L_6)
.L_6:
        /*0004*/ 	.word	0x00000082


	//----- nvinfo : EIATTR_KPARAM_INFO
	.align		4
.L_7:
        /*0008*/ 	.byte	0x04, 0x17
        /*000a*/ 	.short	(.L_9 - .L_8)
.L_8:
        /*000c*/ 	.word	0x00000000
        /*0010*/ 	.short	0x0003
        /*0012*/ 	.short	0x0014
        /*0014*/ 	.byte	0x00, 0xf0, 0x11, 0x00


	//----- nvinfo : EIATTR_KPARAM_INFO
	.align		4
.L_9:
        /*0018*/ 	.byte	0x04, 0x17
        /*001a*/ 	.short	(.L_11 - .L_10)
.L_10:
        /*001c*/ 	.word	0x00000000
        /*0020*/ 	.short	0x0002
        /*0022*/ 	.short	0x0010
        /*0024*/ 	.byte	0x00, 0xf0, 0x11, 0x00


	//----- nvinfo : EIATTR_KPARAM_INFO
	.align		4
.L_11:
        /*0028*/ 	.byte	0x04, 0x17
        /*002a*/ 	.short	(.L_13 - .L_12)
.L_12:
        /*002c*/ 	.word	0x00000000
        /*0030*/ 	.short	0x0001
        /*0032*/ 	.short	0x0008
        /*0034*/ 	.byte	0x00, 0xf5, 0x21, 0x00


	//----- nvinfo : EIATTR_KPARAM_INFO
	.align		4
.L_13:
        /*0038*/ 	.byte	0x04, 0x17
        /*003a*/ 	.short	(.L_15 - .L_14)
.L_14:
        /*003c*/ 	.word	0x00000000
        /*0040*/ 	.short	0x0000
        /*0042*/ 	.short	0x0000
        /*0044*/ 	.byte	0x00, 0xf5, 0x21, 0x00


	//----- nvinfo : EIATTR_SPARSE_MMA_MASK
	.align		4
.L_15:
        /*0048*/ 	.byte	0x03, 0x50
        /*004a*/ 	.short	0x0000


	//----- nvinfo : EIATTR_MAXREG_COUNT
	.align		4
        /*004c*/ 	.byte	0x03, 0x1b
        /*004e*/ 	.short	0x00ff


	//----- nvinfo : EIATTR_NUM_BARRIERS
	.align		4
        /*0050*/ 	.byte	0x02, 0x4c
        /*0052*/ 	.byte	0x01
	.zero		1


	//----- nvinfo : EIATTR_MERCURY_ISA_VERSION
	.align		4
        /*0054*/ 	.byte	0x03, 0x5f
        /*0056*/ 	.short	0x0101


	//----- nvinfo : EIATTR_VRC_CTA_INIT_COUNT
	.align		4
        /*0058*/ 	.byte	0x02, 0x4a
	.zero		1
	.zero		1


	//----- nvinfo : EIATTR_EXIT_INSTR_OFFSETS
	.align		4
        /*005c*/ 	.byte	0x04, 0x1c
        /*005e*/ 	.short	(.L_17 - .L_16)


	//   ....[0]....
.L_16:
        /*0060*/ 	.word	0x00002170


	//   ....[1]....
        /*0064*/ 	.word	0x000023e0


	//   ....[2]....
        /*0068*/ 	.word	0x00002730


	//----- nvinfo : EIATTR_CRS_STACK_SIZE
	.align		4
.L_17:
        /*006c*/ 	.byte	0x04, 0x1e
        /*006e*/ 	.short	(.L_19 - .L_18)
.L_18:
        /*0070*/ 	.word	0x00000000


	//----- nvinfo : EIATTR_CBANK_PARAM_SIZE
	.align		4
.L_19:
        /*0074*/ 	.byte	0x03, 0x19
        /*0076*/ 	.short	0x0018


	//----- nvinfo : EIATTR_PARAM_CBANK
	.align		4
        /*0078*/ 	.byte	0x04, 0x0a
        /*007a*/ 	.short	(.L_21 - .L_20)
	.align		4
.L_20:
        /*007c*/ 	.word	index@(.nv.constant0._Z7softmaxPfS_ii)
        /*0080*/ 	.short	0x0380
        /*0082*/ 	.short	0x0018


	//----- nvinfo : EIATTR_SW_WAR
	.align		4
.L_21:
        /*0084*/ 	.byte	0x04, 0x36
        /*0086*/ 	.short	(.L_23 - .L_22)
.L_22:
        /*0088*/ 	.word	0x00000008
.L_23:


//--------------------- .nv.callgraph             --------------------------
	.section	.nv.callgraph,"",@"SHT_CUDA_CALLGRAPH"
	.align	4
	.sectionentsize	8
	.align		4
        /*0000*/ 	.word	0x00000000
	.align		4
        /*0004*/ 	.word	0xffffffff
	.align		4
        /*0008*/ 	.word	0x00000000
	.align		4
        /*000c*/ 	.word	0xfffffffe
	.align		4
        /*0010*/ 	.word	0x00000000
	.align		4
        /*0014*/ 	.word	0xfffffffd
	.align		4
        /*0018*/ 	.word	0x00000000
	.align		4
        /*001c*/ 	.word	0xfffffffc


//--------------------- .text._Z7softmaxPfS_ii    --------------------------
	.section	.text._Z7softmaxPfS_ii,"ax",@progbits
	.align	128
        .global         _Z7softmaxPfS_ii
        .type           _Z7softmaxPfS_ii,@function
        .size           _Z7softmaxPfS_ii,(.L_x_25 - _Z7softmaxPfS_ii)
        .other          _Z7softmaxPfS_ii,@"STO_CUDA_ENTRY STV_DEFAULT"
_Z7softmaxPfS_ii:
.text._Z7softmaxPfS_ii:
[----:B------:R-:W-:Y:S01]  /*0000*/  LDC R1, c[0x0][0x37c] ;  /* 0x0000df00ff017b82 */ /* 0x000fe20000000800 */
[----:B------:R-:W0:Y:S07]  /*0010*/  S2R R0, SR_TID.X ;  /* 0x0000000000007919 */ /* 0x000e2e0000002100 */
[----:B------:R-:W0:Y:S01]  /*0020*/  LDC R7, c[0x0][0x394] ;  /* 0x0000e500ff077b82 */ /* 0x000e220000000800 */
[----:B------:R-:W1:Y:S01]  /*0030*/  LDCU.64 UR12, c[0x0][0x358] ;  /* 0x00006b00ff0c77ac */ /* 0x000e620008000a00 */
[----:B------:R-:W-:Y:S01]  /*0040*/  BSSY.RECONVERGENT B0, `(.L_x_0) ;  /* 0x0000069000007945 */ /* 0x000fe20003800200 */
[----:B------:R-:W-:-:S05]  /*0050*/  MOV R9, 0xff7fffff ;  /* 0xff7fffff00097802 */ /* 0x000fca0000000f00 */
[----:B------:R-:W2:Y:S01]  /*0060*/  S2UR UR14, SR_CTAID.X ;  /* 0x00000000000e79c3 */ /* 0x000ea20000002500 */
[----:B0-----:R-:W-:-:S13]  /*0070*/  ISETP.GE.AND P0, PT, R0, R7, PT ;  /* 0x000000070000720c */ /* 0x001fda0003f06270 */
[----:B-12---:R-:W-:Y:S05]  /*0080*/  @P0 BRA `(.L_x_1) ;  /* 0x0000000400900947 */ /* 0x006fea0003800000 */
[-C--:B------:R-:W-:Y:S01]  /*0090*/  LOP3.LUT R2, RZ, R0.reuse, RZ, 0x33, !PT ;  /* 0x00000000ff027212 */ /* 0x080fe200078e33ff */
[----:B------:R-:W-:Y:S01]  /*00a0*/  BSSY.RECONVERGENT B1, `(.L_x_2) ;  /* 0x000002f000017945 */ /* 0x000fe20003800200 */
[----:B------:R-:W-:Y:S02]  /*00b0*/  MOV R9, 0xff7fffff ;  /* 0xff7fffff00097802 */ /* 0x000fe40000000f00 */
[----:B------:R-:W-:Y:S02]  /*00c0*/  IADD3 R2, PT, PT, R2, R7, RZ ;  /* 0x0000000702027210 */ /* 0x000fe40007ffe0ff */
[----:B------:R-:W-:Y:S02]  /*00d0*/  MOV R6, R0 ;  /* 0x0000000000067202 */ /* 0x000fe40000000f00 */
[C---:B------:R-:W-:Y:S02]  /*00e0*/  ISETP.GE.U32.AND P0, PT, R2.reuse, 0x3c00, PT ;  /* 0x00003c000200780c */ /* 0x040fe40003f06070 */
[----:B------:R-:W-:-:S04]  /*00f0*/  LEA.HI R8, R2, 0x1, RZ, 0x16 ;  /* 0x0000000102087811 */ /* 0x000fc800078fb0ff */
[----:B------:R-:W-:-:S04]  /*0100*/  LOP3.LUT R24, R8, 0xf, RZ, 0xc0, !PT ;  /* 0x0000000f08187812 */ /* 0x000fc800078ec0ff */
[----:B------:R-:W-:-:S03]  /*0110*/  ISETP.NE.AND P1, PT, R24, RZ, PT ;  /* 0x000000ff1800720c */ /* 0x000fc60003f25270 */
[----:B------:R-:W-:Y:S10]  /*0120*/  @!P0 BRA `(.L_x_3) ;  /* 0x0000000000988947 */ /* 0x000ff40003800000 */
[----:B------:R-:W0:Y:S01]  /*0130*/  LDC.64 R2, c[0x0][0x380] ;  /* 0x0000e000ff027b82 */ /* 0x000e220000000a00 */
[----:B------:R-:W-:Y:S01]  /*0140*/  LOP3.LUT R12, R8, 0x7ffff0, RZ, 0xc0, !PT ;  /* 0x007ffff0080c7812 */ /* 0x000fe200078ec0ff */
[----:B------:R-:W-:Y:S01]  /*0150*/  IMAD R11, R7, UR14, R0 ;  /* 0x0000000e070b7c24 */ /* 0x000fe2000f8e0200 */
[----:B------:R-:W-:Y:S02]  /*0160*/  MOV R9, 0xff7fffff ;  /* 0xff7fffff00097802 */ /* 0x000fe40000000f00 */
[----:B------:R-:W-:Y:S02]  /*0170*/  MOV R6, R0 ;  /* 0x0000000000067202 */ /* 0x000fe40000000f00 */
[----:B------:R-:W-:Y:S02]  /*0180*/  IADD3 R12, PT, PT, -R12, RZ, RZ ;  /* 0x000000ff0c0c7210 */ /* 0x000fe40007ffe1ff */
[----:B0-----:R-:W-:-:S04]  /*0190*/  IADD3 R2, P0, PT, R2, 0x8000, RZ ;  /* 0x0000800002027810 */ /* 0x001fc80007f1e0ff */
[----:B------:R-:W-:-:S09]  /*01a0*/  IADD3.X R3, PT, PT, RZ, R3, RZ, P0, !PT ;  /* 0x00000003ff037210 */ /* 0x000fd200007fe4ff */
.L_x_4:
[----:B------:R-:W-:-:S05]  /*01b0*/  IMAD.WIDE R4, R11, 0x4, R2 ;  /* 0x000000040b047825 */ /* 0x000fca00078e0202 */
[----:B------:R-:W2:Y:S04]  /*01c0*/  LDG.E R20, desc[UR12][R4.64+-0x8000] ;  /* 0xff80000c04147981 */ /* 0x000ea8000c1e1900 */
[----:B------:R-:W2:Y:S04]  /*01d0*/  LDG.E R21, desc[UR12][R4.64+-0x7000] ;  /* 0xff90000c04157981 */ /* 0x000ea8000c1e1900 */
[----:B------:R-:W3:Y:S04]  /*01e0*/  LDG.E R26, desc[UR12][R4.64+-0x6000] ;  /* 0xffa0000c041a7981 */ /* 0x000ee8000c1e1900 */
[----:B------:R-:W3:Y:S04]  /*01f0*/  LDG.E R25, desc[UR12][R4.64+-0x5000] ;  /* 0xffb0000c04197981 */ /* 0x000ee8000c1e1900 */
[----:B------:R-:W4:Y:S04]  /*0200*/  LDG.E R18, desc[UR12][R4.64+-0x4000] ;  /* 0xffc0000c04127981 */ /* 0x000f28000c1e1900 */
[----:B------:R-:W4:Y:S04]  /*0210*/  LDG.E R19, desc[UR12][R4.64+-0x3000] ;  /* 0xffd0000c04137981 */ /* 0x000f28000c1e1900 */
[----:B------:R-:W5:Y:S04]  /*0220*/  LDG.E R17, desc[UR12][R4.64+-0x2000] ;  /* 0xffe0000c04117981 */ /* 0x000f68000c1e1900 */
[----:B------:R-:W5:Y:S04]  /*0230*/  LDG.E R16, desc[UR12][R4.64+-0x1000] ;  /* 0xfff0000c04107981 */ /* 0x000f68000c1e1900 */
[----:B------:R-:W5:Y:S04]  /*0240*/  LDG.E R15, desc[UR12][R4.64] ;  /* 0x0000000c040f7981 */ /* 0x000f68000c1e1900 */
[----:B------:R-:W5:Y:S04]  /*0250*/  LDG.E R14, desc[UR12][R4.64+0x1000] ;  /* 0x0010000c040e7981 */ /* 0x000f68000c1e1900 */
[----:B------:R-:W5:Y:S04]  /*0260*/  LDG.E R13, desc[UR12][R4.64+0x2000] ;  /* 0x0020000c040d7981 */ /* 0x000f68000c1e1900 */
[----:B------:R-:W5:Y:S04]  /*0270*/  LDG.E R10, desc[UR12][R4.64+0x3000] ;  /* 0x0030000c040a7981 */ /* 0x000f68000c1e1900 */
[----:B------:R-:W5:Y:S01]  /*0280*/  LDG.E R22, desc[UR12][R4.64+0x7000] ;  /* 0x0070000c04167981 */ /* 0x000f62000c1e1900 */
[----:B--2---:R-:W-:-:S03]  /*0290*/  FMNMX3 R23, R9, R20, R21, !PT ;  /* 0x0000001409177276 */ /* 0x004fc60007800015 */
[----:B------:R-:W2:Y:S04]  /*02a0*/  LDG.E R21, desc[UR12][R4.64+0x4000] ;  /* 0x0040000c04157981 */ /* 0x000ea8000c1e1900 */
[----:B------:R-:W2:Y:S04]  /*02b0*/  LDG.E R20, desc[UR12][R4.64+0x5000] ;  /* 0x0050000c04147981 */ /* 0x000ea8000c1e1900 */
[----:B------:R-:W2:Y:S01]  /*02c0*/  LDG.E R9, desc[UR12][R4.64+0x6000] ;  /* 0x0060000c04097981 */ /* 0x000ea2000c1e1900 */
[----:B---3--:R-:W-:Y:S02]  /*02d0*/  FMNMX3 R23, R23, R26, R25, !PT ;  /* 0x0000001a17177276 */ /* 0x008fe40007800019 */
[----:B------:R-:W-:-:S02]  /*02e0*/  IADD3 R12, PT, PT, R12, 0x10, RZ ;  /* 0x000000100c0c7810 */ /* 0x000fc40007ffe0ff */
[----:B----4-:R-:W-:Y:S02]  /*02f0*/  FMNMX3 R18, R23, R18, R19, !PT ;  /* 0x0000001217127276 */ /* 0x010fe40007800013 */
[----:B------:R-:W-:Y:S02]  /*0300*/  ISETP.NE.AND P0, PT, R12, RZ, PT ;  /* 0x000000ff0c00720c */ /* 0x000fe40003f05270 */
[----:B-----5:R-:W-:-:S04]  /*0310*/  FMNMX3 R16, R18, R17, R16, !PT ;  /* 0x0000001112107276 */ /* 0x020fc80007800010 */
[----:B------:R-:W-:-:S04]  /*0320*/  FMNMX3 R14, R16, R15, R14, !PT ;  /* 0x0000000f100e7276 */ /* 0x000fc8000780000e */
[----:B------:R-:W-:Y:S02]  /*0330*/  FMNMX3 R10, R14, R13, R10, !PT ;  /* 0x0000000d0e0a7276 */ /* 0x000fe4000780000a */
[----:B------:R-:W-:Y:S02]  /*0340*/  IADD3 R6, PT, PT, R6, 0x4000, RZ ;  /* 0x0000400006067810 */ /* 0x000fe40007ffe0ff */
[----:B------:R-:W-:Y:S02]  /*0350*/  IADD3 R11, PT, PT, R11, 0x4000, RZ ;  /* 0x000040000b0b7810 */ /* 0x000fe40007ffe0ff */
[----:B--2---:R-:W-:-:S04]  /*0360*/  FMNMX3 R10, R10, R21, R20, !PT ;  /* 0x000000150a0a7276 */ /* 0x004fc80007800014 */
[----:B------:R-:W-:Y:S01]  /*0370*/  FMNMX3 R9, R10, R9, R22, !PT ;  /* 0x000000090a097276 */ /* 0x000fe20007800016 */
[----:B------:R-:W-:Y:S06]  /*0380*/  @P0 BRA `(.L_x_4) ;  /* 0xfffffffc00880947 */ /* 0x000fec000383ffff */
.L_x_3:
[----:B------:R-:W-:Y:S05]  /*0390*/  BSYNC.RECONVERGENT B1 ;  /* 0x0000000000017941 */ /* 0x000fea0003800200 */
.L_x_2:
[----:B------:R-:W-:Y:S05]  /*03a0*/  @!P1 BRA `(.L_x_1) ;  /* 0x0000000000c89947 */ /* 0x000fea0003800000 */
[----:B------:R-:W-:Y:S01]  /*03b0*/  ISETP.GE.U32.AND P0, PT, R24, 0x8, PT ;  /* 0x000000081800780c */ /* 0x000fe20003f06070 */
[----:B------:R-:W-:Y:S01]  /*03c0*/  BSSY.RECONVERGENT B1, `(.L_x_5) ;  /* 0x0000014000017945 */ /* 0x000fe20003800200 */
[----:B------:R-:W-:-:S04]  /*03d0*/  LOP3.LUT R16, R8, 0x7, RZ, 0xc0, !PT ;  /* 0x0000000708107812 */ /* 0x000fc800078ec0ff */
[----:B------:R-:W-:-:S07]  /*03e0*/  ISETP.NE.AND P1, PT, R16, RZ, PT ;  /* 0x000000ff1000720c */ /* 0x000fce0003f25270 */
[----:B------:R-:W-:Y:S06]  /*03f0*/  @!P0 BRA `(.L_x_6) ;  /* 0x0000000000408947 */ /* 0x000fec0003800000 */
[----:B------:R-:W0:Y:S01]  /*0400*/  LDC.64 R2, c[0x0][0x380] ;  /* 0x0000e000ff027b82 */ /* 0x000e220000000a00 */
[----:B------:R-:W-:-:S04]  /*0410*/  IMAD R5, R7, UR14, R6 ;  /* 0x0000000e07057c24 */ /* 0x000fc8000f8e0206 */
[----:B0-----:R-:W-:-:S05]  /*0420*/  IMAD.WIDE R2, R5, 0x4, R2 ;  /* 0x0000000405027825 */ /* 0x001fca00078e0202 */
[----:B------:R-:W2:Y:S04]  /*0430*/  LDG.E R4, desc[UR12][R2.64] ;  /* 0x0000000c02047981 */ /* 0x000ea8000c1e1900 */
[----:B------:R-:W2:Y:S04]  /*0440*/  LDG.E R5, desc[UR12][R2.64+0x1000] ;  /* 0x0010000c02057981 */ /* 0x000ea8000c1e1900 */
[----:B------:R-:W3:Y:S04]  /*0450*/  LDG.E R11, desc[UR12][R2.64+0x2000] ;  /* 0x0020000c020b7981 */ /* 0x000ee8000c1e1900 */
[----:B------:R-:W3:Y:S04]  /*0460*/  LDG.E R10, desc[UR12][R2.64+0x3000] ;  /* 0x0030000c020a7981 */ /* 0x000ee8000c1e1900 */
[----:B------:R-:W4:Y:S04]  /*0470*/  LDG.E R13, desc[UR12][R2.64+0x4000] ;  /* 0x0040000c020d7981 */ /* 0x000f28000c1e1900 */
[----:B------:R-:W4:Y:S04]  /*0480*/  LDG.E R12, desc[UR12][R2.64+0x5000] ;  /* 0x0050000c020c7981 */ /* 0x000f28000c1e1900 */
[----:B------:R-:W5:Y:S04]  /*0490*/  LDG.E R15, desc[UR12][R2.64+0x6000] ;  /* 0x0060000c020f7981 */ /* 0x000f68000c1e1900 */
[----:B------:R-:W5:Y:S01]  /*04a0*/  LDG.E R14, desc[UR12][R2.64+0x7000] ;  /* 0x0070000c020e7981 */ /* 0x000f62000c1e1900 */
[----:B------:R-:W-:-:S02]  /*04b0*/  IADD3 R6, PT, PT, R6, 0x2000, RZ ;  /* 0x0000200006067810 */ /* 0x000fc40007ffe0ff */
[----:B--2---:R-:W-:-:S04]  /*04c0*/  FMNMX3 R4, R9, R4, R5, !PT ;  /* 0x0000000409047276 */ /* 0x004fc80007800005 */
[----:B---3--:R-:W-:-:S04]  /*04d0*/  FMNMX3 R4, R4, R11, R10, !PT ;  /* 0x0000000b04047276 */ /* 0x008fc8000780000a */
[----:B----4-:R-:W-:-:S04]  /*04e0*/  FMNMX3 R4, R4, R13, R12, !PT ;  /* 0x0000000d04047276 */ /* 0x010fc8000780000c */
[----:B-----5:R-:W-:-:S07]  /*04f0*/  FMNMX3 R9, R4, R15, R14, !PT ;  /* 0x0000000f04097276 */ /* 0x020fce000780000e */
.L_x_6:
[----:B------:R-:W-:Y:S05]  /*0500*/  BSYNC.RECONVERGENT B1 ;  /* 0x0000000000017941 */ /* 0x000fea0003800200 */
.L_x_5:
        /* <DEDUP_REMOVED lines=12> */
[----:B------:R-:W3:Y:S01]  /*05d0*/  LDG.E R10, desc[UR12][R2.64+0x3000] ;  /* 0x0030000c020a7981 */ /* 0x000ee2000c1e1900 */
[----:B------:R-:W-:-:S02]  /*05e0*/  IADD3 R6, PT, PT, R6, 0x1000, RZ ;  /* 0x0000100006067810 */ /* 0x000fc40007ffe0ff */
[----:B--2---:R-:W-:-:S04]  /*05f0*/  FMNMX3 R4, R9, R4, R5, !PT ;  /* 0x0000000409047276 */ /* 0x004fc80007800005 */
[----:B---3--:R-:W-:-:S07]  /*0600*/  FMNMX3 R9, R4, R11, R10, !PT ;  /* 0x0000000b04097276 */ /* 0x008fce000780000a */
.L_x_8:
[----:B------:R-:W-:Y:S05]  /*0610*/  BSYNC.RECONVERGENT B1 ;  /* 0x0000000000017941 */ /* 0x000fea0003800200 */
.L_x_7:
[----:B------:R-:W-:Y:S05]  /*0620*/  @!P1 BRA `(.L_x_1) ;  /* 0x0000000000289947 */ /* 0x000fea0003800000 */
[----:B------:R-:W0:Y:S01]  /*0630*/  LDC.64 R4, c[0x0][0x380] ;  /* 0x0000e000ff047b82 */ /* 0x000e220000000a00 */
[----:B------:R-:W-:Y:S01]  /*0640*/  IMAD R11, R7, UR14, R6 ;  /* 0x0000000e070b7c24 */ /* 0x000fe2000f8e0206 */
[----:B------:R-:W-:-:S07]  /*0650*/  IADD3 R6, PT, PT, -R8, RZ, RZ ;  /* 0x000000ff08067210 */ /* 0x000fce0007ffe1ff */
.L_x_9:
[----:B0-----:R-:W-:-:S06]  /*0660*/  IMAD.WIDE R2, R11, 0x4, R4 ;  /* 0x000000040b027825 */ /* 0x001fcc00078e0204 */
[----:B------:R-:W2:Y:S01]  /*0670*/  LDG.E R2, desc[UR12][R2.64] ;  /* 0x0000000c02027981 */ /* 0x000ea2000c1e1900 */
[----:B------:R-:W-:Y:S02]  /*0680*/  IADD3 R6, PT, PT, R6, 0x1, RZ ;  /* 0x0000000106067810 */ /* 0x000fe40007ffe0ff */
[----:B------:R-:W-:Y:S02]  /*0690*/  IADD3 R11, PT, PT, R11, 0x400, RZ ;  /* 0x000004000b0b7810 */ /* 0x000fe40007ffe0ff */
[----:B------:R-:W-:Y:S02]  /*06a0*/  ISETP.NE.AND P0, PT, R6, RZ, PT ;  /* 0x000000ff0600720c */ /* 0x000fe40003f05270 */
[----:B--2---:R-:W-:-:S11]  /*06b0*/  FMNMX R9, R2, R9, !PT ;  /* 0x0000000902097209 */ /* 0x004fd60007800000 */
[----:B------:R-:W-:Y:S05]  /*06c0*/  @P0 BRA `(.L_x_9) ;  /* 0xfffffffc00e40947 */ /* 0x000fea000383ffff */
.L_x_1:
[----:B------:R-:W-:Y:S05]  /*06d0*/  BSYNC.RECONVERGENT B0 ;  /* 0x0000000000007941 */ /* 0x000fea0003800200 */
.L_x_0:
[----:B------:R-:W0:Y:S01]  /*06e0*/  S2UR UR5, SR_CgaCtaId ;  /* 0x00000000000579c3 */ /* 0x000e220000008800 */
[----:B------:R-:W-:Y:S01]  /*06f0*/  UMOV UR4, 0x400 ;  /* 0x0000040000047882 */ /* 0x000fe20000000000 */
[C---:B------:R-:W-:Y:S01]  /*0700*/  ISETP.GT.U32.AND P0, PT, R0.reuse, 0x1ff, PT ;  /* 0x000001ff0000780c */ /* 0x040fe20003f04070 */
[----:B------:R-:W-:Y:S01]  /*0710*/  BSSY.RECONVERGENT B0, `(.L_x_10) ;  /* 0x0000165000007945 */ /* 0x000fe20003800200 */
[----:B------:R-:W-:Y:S01]  /*0720*/  ISETP.GT.U32.AND P1, PT, R0, 0xff, PT ;  /* 0x000000ff0000780c */ /* 0x000fe20003f24070 */
[----:B------:R-:W-:Y:S01]  /*0730*/  HFMA2 R13, -RZ, RZ, 0, 0 ;  /* 0x00000000ff0d7431 */ /* 0x000fe200000001ff */
[----:B0-----:R-:W-:-:S06]  /*0740*/  ULEA UR4, UR5, UR4, 0x18 ;  /* 0x0000000405047291 */ /* 0x001fcc000f8ec0ff */
[----:B------:R-:W-:-:S05]  /*0750*/  LEA R6, R0, UR4, 0x2 ;  /* 0x0000000400067c11 */ /* 0x000fca000f8e10ff */
[----:B------:R-:W0:Y:S04]  /*0760*/  @!P0 LDS R2, [R6+0x800] ;  /* 0x0008000006028984 */ /* 0x000e280000000800 */
[----:B------:R-:W-:Y:S01]  /*0770*/  STS [R6], R9 ;  /* 0x0000000906007388 */ /* 0x000fe20000000800 */
[----:B0-----:R-:W-:-:S05]  /*0780*/  @!P0 FMNMX R3, R2, R9, !PT ;  /* 0x0000000902038209 */ /* 0x001fca0007800000 */
[----:B------:R-:W-:Y:S01]  /*0790*/  @!P0 STS [R6], R3 ;  /* 0x0000000306008388 */ /* 0x000fe20000000800 */
[----:B------:R-:W-:Y:S01]  /*07a0*/  BAR.SYNC.DEFER_BLOCKING 0x0 ;  /* 0x0000000000007b1d */ /* 0x000fe20000010000 */
[----:B------:R-:W-:-:S05]  /*07b0*/  ISETP.GT.U32.AND P0, PT, R0, 0x7f, PT ;  /* 0x0000007f0000780c */ /* 0x000fca0003f04070 */
[----:B------:R-:W-:Y:S04]  /*07c0*/  @!P1 LDS R2, [R6] ;  /* 0x0000000006029984 */ /* 0x000fe80000000800 */
[----:B------:R-:W0:Y:S02]  /*07d0*/  @!P1 LDS R5, [R6+0x400] ;  /* 0x0004000006059984 */ /* 0x000e240000000800 */
        /* <DEDUP_REMOVED lines=39> */
[----:B------:R-:W-:-:S05]  /*0a50*/  ISETP.NE.AND P1, PT, R0, RZ, PT ;  /* 0x000000ff0000720c */ /* 0x000fca0003f25270 */
[----:B------:R-:W-:Y:S04]  /*0a60*/  @!P0 LDS R2, [R6] ;  /* 0x0000000006028984 */ /* 0x000fe80000000800 */
[----:B------:R-:W0:Y:S02]  /*0a70*/  @!P0 LDS R9, [R6+0x8] ;  /* 0x0000080006098984 */ /* 0x000e240000000800 */
[----:B0-----:R-:W-:-:S05]  /*0a80*/  @!P0 FMNMX R9, R2, R9, !PT ;  /* 0x0000000902098209 */ /* 0x001fca0007800000 */
[----:B------:R-:W-:Y:S01]  /*0a90*/  @!P0 STS [R6], R9 ;  /* 0x0000000906008388 */ /* 0x000fe20000000800 */
[----:B------:R-:W-:Y:S01]  /*0aa0*/  BAR.SYNC.DEFER_BLOCKING 0x0 ;  /* 0x0000000000007b1d */ /* 0x000fe20000010000 */
[----:B------:R-:W-:-:S05]  /*0ab0*/  ISETP.GE.AND P0, PT, R0, R7, PT ;  /* 0x000000070000720c */ /* 0x000fca0003f06270 */
[----:B------:R-:W-:Y:S04]  /*0ac0*/  @!P1 LDS R2, [R6] ;  /* 0x0000000006029984 */ /* 0x000fe80000000800 */
[----:B------:R-:W0:Y:S02]  /*0ad0*/  @!P1 LDS R3, [UR4+0x4] ;  /* 0x00000404ff039984 */ /* 0x000e240008000800 */
[----:B0-----:R-:W-:-:S05]  /*0ae0*/  @!P1 FMNMX R3, R2, R3, !PT ;  /* 0x0000000302039209 */ /* 0x001fca0007800000 */
[----:B------:R-:W-:Y:S01]  /*0af0*/  @!P1 STS [R6], R3 ;  /* 0x0000000306009388 */ /* 0x000fe20000000800 */
[----:B------:R-:W-:Y:S06]  /*0b00*/  BAR.SYNC.DEFER_BLOCKING 0x0 ;  /* 0x0000000000007b1d */ /* 0x000fec0000010000 */
[----:B------:R-:W0:Y:S04]  /*0b10*/  @!P1 LDS R2, [UR4] ;  /* 0x00000004ff029984 */ /* 0x000e280008000800 */
[----:B0-----:R0:W-:Y:S01]  /*0b20*/  @!P1 STS [UR4+0x1000], R2 ;  /* 0x00100002ff009988 */ /* 0x0011e20008000804 */
[----:B------:R-:W-:Y:S06]  /*0b30*/  BAR.SYNC.DEFER_BLOCKING 0x0 ;  /* 0x0000000000007b1d */ /* 0x000fec0000010000 */
[----:B------:R-:W-:Y:S05]  /*0b40*/  @P0 BRA `(.L_x_11) ;  /* 0x0000001000840947 */ /* 0x000fea0003800000 */
[----:B------:R-:W1:Y:S01]  /*0b50*/  LDS R8, [UR4+0x1000] ;  /* 0x00100004ff087984 */ /* 0x000e620008000800 */
[-C--:B0-----:R-:W-:Y:S01]  /*0b60*/  LOP3.LUT R2, RZ, R0.reuse, RZ, 0x33, !PT ;  /* 0x00000000ff027212 */ /* 0x081fe200078e33ff */
[----:B------:R-:W-:Y:S01]  /*0b70*/  BSSY.RECONVERGENT B1, `(.L_x_12) ;  /* 0x0000097000017945 */ /* 0x000fe20003800200 */
[----:B------:R-:W-:Y:S02]  /*0b80*/  MOV R13, RZ ;  /* 0x000000ff000d7202 */ /* 0x000fe40000000f00 */
        /* <DEDUP_REMOVED lines=10> */
[----:B------:R-:W-:Y:S02]  /*0c30*/  MOV R13, RZ ;  /* 0x000000ff000d7202 */ /* 0x000fe40000000f00 */
[----:B------:R-:W-:Y:S02]  /*0c40*/  MOV R12, R0 ;  /* 0x00000000000c7202 */ /* 0x000fe40000000f00 */
[----:B------:R-:W-:Y:S02]  /*0c50*/  IADD3 R11, PT, PT, -R11, RZ, RZ ;  /* 0x000000ff0b0b7210 */ /* 0x000fe40007ffe1ff */
[----:B0-----:R-:W-:-:S04]  /*0c60*/  IADD3 R2, P1, PT, R2, 0x8000, RZ ;  /* 0x0000800002027810 */ /* 0x001fc80007f3e0ff */
[----:B------:R-:W-:-:S09]  /*0c70*/  IADD3.X R3, PT, PT, RZ, R3, RZ, P1, !PT ;  /* 0x00000003ff037210 */ /* 0x000fd20000ffe4ff */
.L_x_14:
[----:B------:R-:W-:-:S05]  /*0c80*/  IMAD.WIDE R4, R9, 0x4, R2 ;  /* 0x0000000409047825 */ /* 0x000fca00078e0202 */
[----:B------:R-:W1:Y:S04]  /*0c90*/  LDG.E R15, desc[UR12][R4.64+-0x8000] ;  /* 0xff80000c040f7981 */ /* 0x000e68000c1e1900 */
[----:B------:R-:W2:Y:S04]  /*0ca0*/  LDG.E R17, desc[UR12][R4.64+-0x7000] ;  /* 0xff90000c04117981 */ /* 0x000ea8000c1e1900 */
[----:B------:R-:W3:Y:S04]  /*0cb0*/  LDG.E R19, desc[UR12][R4.64+-0x6000] ;  /* 0xffa0000c04137981 */ /* 0x000ee8000c1e1900 */
        /* <DEDUP_REMOVED lines=8> */
[----:B-1----:R-:W-:-:S04]  /*0d40*/  FADD R15, -R8, R15 ;  /* 0x0000000f080f7221 */ /* 0x002fc80000000100 */
[----:B------:R-:W-:Y:S01]  /*0d50*/  FMUL R15, R15, 1.4426950216293334961 ;  /* 0x3fb8aa3b0f0f7820 */ /* 0x000fe20000400000 */
[C---:B--2---:R-:W-:Y:S01]  /*0d60*/  FADD R17, -R8.reuse, R17 ;  /* 0x0000001108117221 */ /* 0x044fe20000000100 */
[----:B---3--:R-:W-:-:S03]  /*0d70*/  FADD R19, -R8, R19 ;  /* 0x0000001308137221 */ /* 0x008fc60000000100 */
[----:B------:R-:W-:Y:S01]  /*0d80*/  FMUL R25, R17, 1.4426950216293334961 ;  /* 0x3fb8aa3b11197820 */ /* 0x000fe20000400000 */
[----:B------:R-:W-:Y:S01]  /*0d90*/  FSETP.GEU.AND P1, PT, R15, -126, PT ;  /* 0xc2fc00000f00780b */ /* 0x000fe20003f2e000 */
[----:B------:R-:W2:Y:S01]  /*0da0*/  LDG.E R17, desc[UR12][R4.64+0x3000] ;  /* 0x0030000c04117981 */ /* 0x000ea2000c1e1900 */
[----:B------:R-:W-:Y:S02]  /*0db0*/  FMUL R19, R19, 1.4426950216293334961 ;  /* 0x3fb8aa3b13137820 */ /* 0x000fe40000400000 */
[----:B------:R-:W-:-:S03]  /*0dc0*/  FSETP.GEU.AND P2, PT, R25, -126, PT ;  /* 0xc2fc00001900780b */ /* 0x000fc60003f4e000 */
[----:B------:R-:W-:-:S06]  /*0dd0*/  FSETP.GEU.AND P3, PT, R19, -126, PT ;  /* 0xc2fc00001300780b */ /* 0x000fcc0003f6e000 */
[----:B------:R-:W-:-:S04]  /*0de0*/  @!P1 FMUL R15, R15, 0.5 ;  /* 0x3f0000000f0f9820 */ /* 0x000fc80000400000 */
[----:B------:R0:W1:Y:S01]  /*0df0*/  MUFU.EX2 R26, R15 ;  /* 0x0000000f001a7308 */ /* 0x0000620000000800 */
[----:B------:R-:W-:Y:S02]  /*0e00*/  @!P2 FMUL R25, R25, 0.5 ;  /* 0x3f0000001919a820 */ /* 0x000fe40000400000 */
[----:B------:R-:W-:-:S05]  /*0e10*/  @!P3 FMUL R19, R19, 0.5 ;  /* 0x3f0000001313b820 */ /* 0x000fca0000400000 */
[----:B------:R3:W4:Y:S01]  /*0e20*/  MUFU.EX2 R28, R25 ;  /* 0x00000019001c7308 */ /* 0x0007220000000800 */
[----:B0-----:R-:W2:Y:S07]  /*0e30*/  LDG.E R15, desc[UR12][R4.64+0x4000] ;  /* 0x0040000c040f7981 */ /* 0x001eae000c1e1900 */
[----:B------:R0:W5:Y:S01]  /*0e40*/  MUFU.EX2 R14, R19 ;  /* 0x00000013000e7308 */ /* 0x0001620000000800 */
[----:B-1----:R-:W-:Y:S01]  /*0e50*/  @!P1 FMUL R26, R26, R26 ;  /* 0x0000001a1a1a9220 */ /* 0x002fe20000400000 */
[----:B---3--:R-:W3:Y:S03]  /*0e60*/  LDG.E R25, desc[UR12][R4.64+0x7000] ;  /* 0x0070000c04197981 */ /* 0x008ee6000c1e1900 */
[----:B------:R-:W-:Y:S01]  /*0e70*/  FADD R13, R26, R13 ;  /* 0x0000000d1a0d7221 */ /* 0x000fe20000000000 */
[----:B----4-:R-:W-:Y:S01]  /*0e80*/  @!P2 FMUL R28, R28, R28 ;  /* 0x0000001c1c1ca220 */ /* 0x010fe20000400000 */
[----:B0-----:R-:W4:Y:S03]  /*0e90*/  LDG.E R19, desc[UR12][R4.64+0x5000] ;  /* 0x0050000c04137981 */ /* 0x001f26000c1e1900 */
[----:B------:R-:W-:Y:S01]  /*0ea0*/  FADD R13, R13, R28 ;  /* 0x0000001c0d0d7221 */ /* 0x000fe20000000000 */
[----:B-----5:R-:W-:-:S04]  /*0eb0*/  @!P3 FMUL R14, R14, R14 ;  /* 0x0000000e0e0eb220 */ /* 0x020fc80000400000 */
[----:B------:R-:W-:Y:S02]  /*0ec0*/  FADD R14, R13, R14 ;  /* 0x0000000e0d0e7221 */ /* 0x000fe40000000000 */
[----:B------:R0:W5:Y:S01]  /*0ed0*/  LDG.E R13, desc[UR12][R4.64+0x6000] ;  /* 0x0060000c040d7981 */ /* 0x000162000c1e1900 */
[----:B------:R-:W-:-:S04]  /*0ee0*/  FADD R24, -R8, R24 ;  /* 0x0000001808187221 */ /* 0x000fc80000000100 */
[----:B------:R-:W-:Y:S01]  /*0ef0*/  FMUL R24, R24, 1.4426950216293334961 ;  /* 0x3fb8aa3b18187820 */ /* 0x000fe20000400000 */
[----:B------:R-:W-:-:S04]  /*0f00*/  FADD R20, -R8, R20 ;  /* 0x0000001408147221 */ /* 0x000fc80000000100 */
[----:B------:R-:W-:Y:S01]  /*0f10*/  FSETP.GEU.AND P3, PT, R24, -126, PT ;  /* 0xc2fc00001800780b */ /* 0x000fe20003f6e000 */
[----:B------:R-:W-:Y:S01]  /*0f20*/  FMUL R26, R20, 1.4426950216293334961 ;  /* 0x3fb8aa3b141a7820 */ /* 0x000fe20000400000 */
[C---:B------:R-:W-:Y:S01]  /*0f30*/  FADD R18, -R8.reuse, R18 ;  /* 0x0000001208127221 */ /* 0x040fe20000000100 */
[----:B------:R-:W-:-:S03]  /*0f40*/  FADD R29, -R8, R29 ;  /* 0x0000001d081d7221 */ /* 0x000fc60000000100 */
[----:B------:R-:W-:Y:S01]  /*0f50*/  FMUL R28, R18, 1.4426950216293334961 ;  /* 0x3fb8aa3b121c7820 */ /* 0x000fe20000400000 */
[----:B------:R-:W-:Y:S01]  /*0f60*/  FSETP.GEU.AND P4, PT, R26, -126, PT ;  /* 0xc2fc00001a00780b */ /* 0x000fe20003f8e000 */
[----:B------:R-:W-:Y:S01]  /*0f70*/  FADD R18, -R8, R16 ;  /* 0x0000001008127221 */ /* 0x000fe20000000100 */
[----:B------:R-:W-:-:S04]  /*0f80*/  FMUL R20, R29, 1.4426950216293334961 ;  /* 0x3fb8aa3b1d147820 */ /* 0x000fc80000400000 */
[----:B------:R-:W-:Y:S01]  /*0f90*/  @!P3 FMUL R24, R24, 0.5 ;  /* 0x3f0000001818b820 */ /* 0x000fe20000400000 */
[----:B------:R-:W-:-:S03]  /*0fa0*/  FMUL R18, R18, 1.4426950216293334961 ;  /* 0x3fb8aa3b12127820 */ /* 0x000fc60000400000 */
[----:B------:R1:W0:Y:S01]  /*0fb0*/  MUFU.EX2 R16, R24 ;  /* 0x0000001800107308 */ /* 0x0002220000000800 */
[----:B------:R-:W-:Y:S01]  /*0fc0*/  FSETP.GEU.AND P5, PT, R28, -126, PT ;  /* 0xc2fc00001c00780b */ /* 0x000fe20003fae000 */
[----:B------:R-:W-:Y:S01]  /*0fd0*/  FADD R27, -R8, R27 ;  /* 0x0000001b081b7221 */ /* 0x000fe20000000100 */
[----:B------:R-:W-:Y:S02]  /*0fe0*/  FSETP.GEU.AND P6, PT, R18, -126, PT ;  /* 0xc2fc00001200780b */ /* 0x000fe40003fce000 */
[----:B------:R-:W-:Y:S01]  /*0ff0*/  FSETP.GEU.AND P1, PT, R20, -126, PT ;  /* 0xc2fc00001400780b */ /* 0x000fe20003f2e000 */
[----:B------:R-:W-:Y:S01]  /*1000*/  @!P4 FMUL R26, R26, 0.5 ;  /* 0x3f0000001a1ac820 */ /* 0x000fe20000400000 */
[----:B------:R-:W-:Y:S01]  /*1010*/  FADD R23, -R8, R23 ;  /* 0x0000001708177221 */ /* 0x000fe20000000100 */
[----:B-1----:R-:W-:Y:S02]  /*1020*/  FMUL R24, R27, 1.4426950216293334961 ;  /* 0x3fb8aa3b1b187820 */ /* 0x002fe40000400000 */
[----:B0-----:R0:W1:Y:S03]  /*1030*/  MUFU.EX2 R4, R26 ;  /* 0x0000001a00047308 */ /* 0x0010660000000800 */
[----:B------:R-:W-:Y:S01]  /*1040*/  FSETP.GEU.AND P2, PT, R24, -126, PT ;  /* 0xc2fc00001800780b */ /* 0x000fe20003f4e000 */
[----:B------:R-:W-:Y:S01]  /*1050*/  @!P5 FMUL R28, R28, 0.5 ;  /* 0x3f0000001c1cd820 */ /* 0x000fe20000400000 */
[----:B0-----:R-:W-:Y:S01]  /*1060*/  FMUL R26, R23, 1.4426950216293334961 ;  /* 0x3fb8aa3b171a7820 */ /* 0x001fe20000400000 */
[----:B------:R-:W-:Y:S01]  /*1070*/  @!P6 FMUL R18, R18, 0.5 ;  /* 0x3f0000001212e820 */ /* 0x000fe20000400000 */
[----:B------:R-:W-:Y:S01]  /*1080*/  @!P3 FMUL R16, R16, R16 ;  /* 0x000000101010b220 */ /* 0x000fe20000400000 */
[----:B------:R-:W-:-:S02]  /*1090*/  @!P1 FMUL R20, R20, 0.5 ;  /* 0x3f00000014149820 */ /* 0x000fc40000400000 */
[----:B------:R-:W-:Y:S01]  /*10a0*/  FSETP.GEU.AND P3, PT, R26, -126, PT ;  /* 0xc2fc00001a00780b */ /* 0x000fe20003f6e000 */
[----:B------:R-:W0:Y:S01]  /*10b0*/  MUFU.EX2 R5, R28 ;  /* 0x0000001c00057308 */ /* 0x000e220000000800 */
[----:B------:R-:W-:Y:S01]  /*10c0*/  FADD R21, -R8, R21 ;  /* 0x0000001508157221 */ /* 0x000fe20000000100 */
[----:B------:R-:W-:-:S03]  /*10d0*/  FADD R23, R14, R16 ;  /* 0x000000100e177221 */ /* 0x000fc60000000000 */
[----:B------:R-:W-:Y:S01]  /*10e0*/  @!P2 FMUL R24, R24, 0.5 ;  /* 0x3f0000001818a820 */ /* 0x000fe20000400000 */
[----:B------:R-:W-:Y:S02]  /*10f0*/  FMUL R14, R21, 1.4426950216293334961 ;  /* 0x3fb8aa3b150e7820 */ /* 0x000fe40000400000 */
[----:B------:R-:W0:Y:S01]  /*1100*/  MUFU.EX2 R18, R18 ;  /* 0x0000001200127308 */ /* 0x000e220000000800 */
[----:B-1----:R-:W-:-:S07]  /*1110*/  @!P4 FMUL R4, R4, R4 ;  /* 0x000000040404c220 */ /* 0x002fce0000400000 */
[----:B------:R-:W1:Y:S01]  /*1120*/  MUFU.EX2 R20, R20 ;  /* 0x0000001400147308 */ /* 0x000e620000000800 */
[----:B------:R-:W-:Y:S01]  /*1130*/  FSETP.GEU.AND P4, PT, R14, -126, PT ;  /* 0xc2fc00000e00780b */ /* 0x000fe20003f8e000 */
[----:B------:R-:W-:Y:S01]  /*1140*/  @!P3 FMUL R26, R26, 0.5 ;  /* 0x3f0000001a1ab820 */ /* 0x000fe20000400000 */
[----:B0-----:R-:W-:-:S05]  /*1150*/  @!P5 FMUL R5, R5, R5 ;  /* 0x000000050505d220 */ /* 0x001fca0000400000 */
[----:B------:R-:W0:Y:S01]  /*1160*/  MUFU.EX2 R24, R24 ;  /* 0x0000001800187308 */ /* 0x000e220000000800 */
[----:B------:R-:W-:-:S07]  /*1170*/  @!P6 FMUL R18, R18, R18 ;  /* 0x000000121212e220 */ /* 0x000fce0000400000 */
[----:B------:R-:W0:Y:S01]  /*1180*/  MUFU.EX2 R26, R26 ;  /* 0x0000001a001a7308 */ /* 0x000e220000000800 */
[----:B-1----:R-:W-:Y:S01]  /*1190*/  @!P1 FMUL R20, R20, R20 ;  /* 0x0000001414149220 */ /* 0x002fe20000400000 */
[----:B------:R-:W-:Y:S01]  /*11a0*/  @!P4 FMUL R14, R14, 0.5 ;  /* 0x3f0000000e0ec820 */ /* 0x000fe20000400000 */
[----:B------:R-:W-:-:S04]  /*11b0*/  FADD R4, R23, R4 ;  /* 0x0000000417047221 */ /* 0x000fc80000000000 */
[----:B------:R-:W-:Y:S01]  /*11c0*/  FADD R5, R4, R5 ;  /* 0x0000000504057221 */ /* 0x000fe20000000000 */
[----:B------:R-:W1:Y:S01]  /*11d0*/  MUFU.EX2 R14, R14 ;  /* 0x0000000e000e7308 */ /* 0x000e620000000800 */
[----:B0-----:R-:W-:Y:S02]  /*11e0*/  @!P2 FMUL R24, R24, R24 ;  /* 0x000000181818a220 */ /* 0x001fe40000400000 */
[----:B------:R-:W-:Y:S01]  /*11f0*/  FADD R5, R5, R18 ;  /* 0x0000001205057221 */ /* 0x000fe20000000000 */
[----:B------:R-:W-:-:S03]  /*1200*/  @!P3 FMUL R26, R26, R26 ;  /* 0x0000001a1a1ab220 */ /* 0x000fc60000400000 */
[----:B------:R-:W-:-:S04]  /*1210*/  FADD R5, R5, R20 ;  /* 0x0000001405057221 */ /* 0x000fc80000000000 */
[----:B------:R-:W-:Y:S01]  /*1220*/  FADD R5, R5, R24 ;  /* 0x0000001805057221 */ /* 0x000fe20000000000 */
[----:B-1----:R-:W-:-:S03]  /*1230*/  @!P4 FMUL R14, R14, R14 ;  /* 0x0000000e0e0ec220 */ /* 0x002fc60000400000 */
[----:B------:R-:W-:Y:S01]  /*1240*/  FADD R5, R5, R26 ;  /* 0x0000001a05057221 */ /* 0x000fe20000000000 */
[----:B------:R-:W-:-:S03]  /*1250*/  IADD3 R11, PT, PT, R11, 0x10, RZ ;  /* 0x000000100b0b7810 */ /* 0x000fc60007ffe0ff */
[----:B------:R-:W-:Y:S01]  /*1260*/  FADD R14, R5, R14 ;  /* 0x0000000e050e7221 */ /* 0x000fe20000000000 */
[----:B------:R-:W-:Y:S02]  /*1270*/  IADD3 R12, PT, PT, R12, 0x4000, RZ ;  /* 0x000040000c0c7810 */ /* 0x000fe40007ffe0ff */
[----:B------:R-:W-:Y:S01]  /*1280*/  IADD3 R9, PT, PT, R9, 0x4000, RZ ;  /* 0x0000400009097810 */ /* 0x000fe20007ffe0ff */
[----:B--2---:R-:W-:-:S04]  /*1290*/  FADD R17, -R8, R17 ;  /* 0x0000001108117221 */ /* 0x004fc80000000100 */
[----:B------:R-:W-:-:S05]  /*12a0*/  FMUL R17, R17, 1.4426950216293334961 ;  /* 0x3fb8aa3b11117820 */ /* 0x000fca0000400000 */
[----:B------:R-:W-:Y:S01]  /*12b0*/  FSETP.GEU.AND P5, PT, R17, -126, PT ;  /* 0xc2fc00001100780b */ /* 0x000fe20003fae000 */
[----:B------:R-:W-:-:S04]  /*12c0*/  FADD R15, -R8, R15 ;  /* 0x0000000f080f7221 */ /* 0x000fc80000000100 */
[----:B------:R-:W-:Y:S01]  /*12d0*/  FMUL R21, R15, 1.4426950216293334961 ;  /* 0x3fb8aa3b0f157820 */ /* 0x000fe20000400000 */
[----:B----4-:R-:W-:-:S04]  /*12e0*/  FADD R19, -R8, R19 ;  /* 0x0000001308137221 */ /* 0x010fc80000000100 */
[----:B------:R-:W-:Y:S01]  /*12f0*/  FMUL R15, R19, 1.4426950216293334961 ;  /* 0x3fb8aa3b130f7820 */ /* 0x000fe20000400000 */
[----:B------:R-:W-:-:S04]  /*1300*/  FSETP.GEU.AND P6, PT, R21, -126, PT ;  /* 0xc2fc00001500780b */ /* 0x000fc80003fce000 */
[----:B------:R-:W-:Y:S01]  /*1310*/  FSETP.GEU.AND P1, PT, R15, -126, PT ;  /* 0xc2fc00000f00780b */ /* 0x000fe20003f2e000 */
[C---:B-----5:R-:W-:Y:S01]  /*1320*/  FADD R16, -R8.reuse, R13 ;  /* 0x0000000d08107221 */ /* 0x060fe20000000100 */
[----:B---3--:R-:W-:-:S03]  /*1330*/  FADD R25, -R8, R25 ;  /* 0x0000001908197221 */ /* 0x008fc60000000100 */
[----:B------:R-:W-:Y:S01]  /*1340*/  FMUL R16, R16, 1.4426950216293334961 ;  /* 0x3fb8aa3b10107820 */ /* 0x000fe20000400000 */
[----:B------:R-:W-:Y:S01]  /*1350*/  FMUL R25, R25, 1.4426950216293334961 ;  /* 0x3fb8aa3b19197820 */ /* 0x000fe20000400000 */
[----:B------:R-:W-:-:S03]  /*1360*/  @!P5 FMUL R17, R17, 0.5 ;  /* 0x3f0000001111d820 */ /* 0x000fc60000400000 */
[C---:B------:R-:W-:Y:S01]  /*1370*/  FSETP.GEU.AND P2, PT, R16.reuse, -126, PT ;  /* 0xc2fc00001000780b */ /* 0x040fe20003f4e000 */
[----:B------:R-:W-:Y:S02]  /*1380*/  @!P6 FMUL R21, R21, 0.5 ;  /* 0x3f0000001515e820 */ /* 0x000fe40000400000 */
[----:B------:R-:W-:Y:S01]  /*1390*/  @!P1 FMUL R15, R15, 0.5 ;  /* 0x3f0000000f0f9820 */ /* 0x000fe20000400000 */
[----:B------:R-:W-:Y:S01]  /*13a0*/  FSETP.GEU.AND P3, PT, R25, -126, PT ;  /* 0xc2fc00001900780b */ /* 0x000fe20003f6e000 */
[----:B------:R-:W0:Y:S08]  /*13b0*/  MUFU.EX2 R13, R17 ;  /* 0x00000011000d7308 */ /* 0x000e300000000800 */
[----:B------:R-:W1:Y:S01]  /*13c0*/  MUFU.EX2 R21, R21 ;  /* 0x0000001500157308 */ /* 0x000e620000000800 */
[----:B------:R-:W-:-:S07]  /*13d0*/  @!P2 FMUL R16, R16, 0.5 ;  /* 0x3f0000001010a820 */ /* 0x000fce0000400000 */
[----:B------:R-:W2:Y:S01]  /*13e0*/  MUFU.EX2 R15, R15 ;  /* 0x0000000f000f7308 */ /* 0x000ea20000000800 */
[----:B------:R-:W-:Y:S01]  /*13f0*/  @!P3 FMUL R25, R25, 0.5 ;  /* 0x3f0000001919b820 */ /* 0x000fe20000400000 */
[----:B0-----:R-:W-:-:S06]  /*1400*/  @!P5 FMUL R13, R13, R13 ;  /* 0x0000000d0d0dd220 */ /* 0x001fcc0000400000 */
[----:B------:R-:W0:Y:S01]  /*1410*/  MUFU.EX2 R17, R16 ;  /* 0x0000001000117308 */ /* 0x000e220000000800 */
[----:B------:R-:W-:Y:S01]  /*1420*/  FADD R14, R14, R13 ;  /* 0x0000000d0e0e7221 */ /* 0x000fe20000000000 */
[----:B-1----:R-:W-:-:S06]  /*1430*/  @!P6 FMUL R21, R21, R21 ;  /* 0x000000151515e220 */ /* 0x002fcc0000400000 */
[----:B------:R-:W1:Y:S01]  /*1440*/  MUFU.EX2 R5, R25 ;  /* 0x0000001900057308 */ /* 0x000e620000000800 */
[----:B--2---:R-:W-:Y:S01]  /*1450*/  @!P1 FMUL R15, R15, R15 ;  /* 0x0000000f0f0f9220 */ /* 0x004fe20000400000 */
[----:B------:R-:W-:Y:S01]  /*1460*/  ISETP.NE.AND P1, PT, R11, RZ, PT ;  /* 0x000000ff0b00720c */ /* 0x000fe20003f25270 */
[----:B------:R-:W-:-:S04]  /*1470*/  FADD R14, R14, R21 ;  /* 0x000000150e0e7221 */ /* 0x000fc80000000000 */
[----:B------:R-:W-:Y:S01]  /*1480*/  FADD R14, R14, R15 ;  /* 0x0000000f0e0e7221 */ /* 0x000fe20000000000 */
[----:B0-----:R-:W-:-:S04]  /*1490*/  @!P2 FMUL R17, R17, R17 ;  /* 0x000000111111a220 */ /* 0x001fc80000400000 */
[----:B------:R-:W-:Y:S01]  /*14a0*/  FADD R14, R14, R17 ;  /* 0x000000110e0e7221 */ /* 0x000fe20000000000 */
[----:B-1----:R-:W-:-:S04]  /*14b0*/  @!P3 FMUL R5, R5, R5 ;  /* 0x000000050505b220 */ /* 0x002fc80000400000 */
[----:B------:R-:W-:Y:S01]  /*14c0*/  FADD R13, R14, R5 ;  /* 0x000000050e0d7221 */ /* 0x000fe20000000000 */
[----:B------:R-:W-:Y:S06]  /*14d0*/  @P1 BRA `(.L_x_14) ;  /* 0xfffffff400e81947 */ /* 0x000fec000383ffff */
.L_x_13:
[----:B------:R-:W-:Y:S05]  /*14e0*/  BSYNC.RECONVERGENT B1 ;  /* 0x0000000000017941 */ /* 0x000fea0003800200 */
.L_x_12:
        /* <DEDUP_REMOVED lines=9> */
[----:B------:R-:W1:Y:S04]  /*1580*/  LDG.E R15, desc[UR12][R2.64] ;  /* 0x0000000c020f7981 */ /* 0x000e68000c1e1900 */
[----:B------:R-:W2:Y:S04]  /*1590*/  LDG.E R17, desc[UR12][R2.64+0x1000] ;  /* 0x0010000c02117981 */ /* 0x000ea8000c1e1900 */
[----:B------:R-:W3:Y:S04]  /*15a0*/  LDG.E R19, desc[UR12][R2.64+0x2000] ;  /* 0x0020000c02137981 */ /* 0x000ee8000c1e1900 */
[----:B------:R-:W4:Y:S04]  /*15b0*/  LDG.E R21, desc[UR12][R2.64+0x3000] ;  /* 0x0030000c02157981 */ /* 0x000f28000c1e1900 */
[----:B------:R-:W5:Y:S04]  /*15c0*/  LDG.E R23, desc[UR12][R2.64+0x4000] ;  /* 0x0040000c02177981 */ /* 0x000f68000c1e1900 */
[----:B------:R-:W5:Y:S04]  /*15d0*/  LDG.E R11, desc[UR12][R2.64+0x5000] ;  /* 0x0050000c020b7981 */ /* 0x000f68000c1e1900 */
[----:B------:R-:W5:Y:S04]  /*15e0*/  LDG.E R9, desc[UR12][R2.64+0x6000] ;  /* 0x0060000c02097981 */ /* 0x000f68000c1e1900 */
[----:B------:R0:W5:Y:S01]  /*15f0*/  LDG.E R5, desc[UR12][R2.64+0x7000] ;  /* 0x0070000c02057981 */ /* 0x000162000c1e1900 */
[----:B------:R-:W-:Y:S01]  /*1600*/  IADD3 R12, PT, PT, R12, 0x2000, RZ ;  /* 0x000020000c0c7810 */ /* 0x000fe20007ffe0ff */
[----:B-1----:R-:W-:-:S04]  /*1610*/  FADD R15, -R8, R15 ;  /* 0x0000000f080f7221 */ /* 0x002fc80000000100 */
[----:B------:R-:W-:Y:S01]  /*1620*/  FMUL R15, R15, 1.4426950216293334961 ;  /* 0x3fb8aa3b0f0f7820 */ /* 0x000fe20000400000 */
[C---:B--2---:R-:W-:Y:S01]  /*1630*/  FADD R17, -R8.reuse, R17 ;  /* 0x0000001108117221 */ /* 0x044fe20000000100 */
[----:B---3--:R-:W-:-:S03]  /*1640*/  FADD R19, -R8, R19 ;  /* 0x0000001308137221 */ /* 0x008fc60000000100 */
[----:B------:R-:W-:Y:S01]  /*1650*/  FMUL R17, R17, 1.4426950216293334961 ;  /* 0x3fb8aa3b11117820 */ /* 0x000fe20000400000 */
[----:B------:R-:W-:Y:S01]  /*1660*/  FSETP.GEU.AND P6, PT, R15, -126, PT ;  /* 0xc2fc00000f00780b */ /* 0x000fe20003fce000 */
[----:B------:R-:W-:Y:S01]  /*1670*/  FMUL R19, R19, 1.4426950216293334961 ;  /* 0x3fb8aa3b13137820 */ /* 0x000fe20000400000 */
[C---:B----4-:R-:W-:Y:S02]  /*1680*/  FADD R21, -R8.reuse, R21 ;  /* 0x0000001508157221 */ /* 0x050fe40000000100 */
[----:B------:R-:W-:Y:S01]  /*1690*/  FSETP.GEU.AND P1, PT, R17, -126, PT ;  /* 0xc2fc00001100780b */ /* 0x000fe20003f2e000 */
[C---:B-----5:R-:W-:Y:S01]  /*16a0*/  FADD R23, -R8.reuse, R23 ;  /* 0x0000001708177221 */ /* 0x060fe20000000100 */
[----:B------:R-:W-:Y:S01]  /*16b0*/  FMUL R21, R21, 1.4426950216293334961 ;  /* 0x3fb8aa3b15157820 */ /* 0x000fe20000400000 */
[----:B------:R-:W-:Y:S02]  /*16c0*/  FSETP.GEU.AND P2, PT, R19, -126, PT ;  /* 0xc2fc00001300780b */ /* 0x000fe40003f4e000 */
[----:B------:R-:W-:Y:S01]  /*16d0*/  FMUL R23, R23, 1.4426950216293334961 ;  /* 0x3fb8aa3b17177820 */ /* 0x000fe20000400000 */
[----:B------:R-:W-:Y:S01]  /*16e0*/  FADD R11, -R8, R11 ;  /* 0x0000000b080b7221 */ /* 0x000fe20000000100 */
[----:B------:R-:W-:-:S02]  /*16f0*/  FSETP.GEU.AND P3, PT, R21, -126, PT ;  /* 0xc2fc00001500780b */ /* 0x000fc40003f6e000 */
[----:B------:R-:W-:Y:S01]  /*1700*/  @!P6 FMUL R15, R15, 0.5 ;  /* 0x3f0000000f0fe820 */ /* 0x000fe20000400000 */
[C---:B------:R-:W-:Y:S01]  /*1710*/  FADD R9, -R8.reuse, R9 ;  /* 0x0000000908097221 */ /* 0x040fe20000000100 */
[----:B------:R-:W-:Y:S01]  /*1720*/  FMUL R11, R11, 1.4426950216293334961 ;  /* 0x3fb8aa3b0b0b7820 */ /* 0x000fe20000400000 */
[----:B------:R-:W-:Y:S01]  /*1730*/  FSETP.GEU.AND P4, PT, R23, -126, PT ;  /* 0xc2fc00001700780b */ /* 0x000fe20003f8e000 */
[----:B0-----:R-:W0:Y:S01]  /*1740*/  MUFU.EX2 R2, R15 ;  /* 0x0000000f00027308 */ /* 0x001e220000000800 */
[----:B------:R-:W-:Y:S01]  /*1750*/  @!P1 FMUL R17, R17, 0.5 ;  /* 0x3f00000011119820 */ /* 0x000fe20000400000 */
[----:B------:R-:W-:Y:S01]  /*1760*/  FMUL R9, R9, 1.4426950216293334961 ;  /* 0x3fb8aa3b09097820 */ /* 0x000fe20000400000 */
[----:B------:R-:W-:Y:S01]  /*1770*/  FSETP.GEU.AND P5, PT, R11, -126, PT ;  /* 0xc2fc00000b00780b */ /* 0x000fe20003fae000 */
[----:B------:R-:W-:Y:S01]  /*1780*/  @!P2 FMUL R19, R19, 0.5 ;  /* 0x3f0000001313a820 */ /* 0x000fe20000400000 */
[----:B------:R-:W-:-:S03]  /*1790*/  FADD R5, -R8, R5 ;  /* 0x0000000508057221 */ /* 0x000fc60000000100 */
[----:B------:R-:W1:Y:S01]  /*17a0*/  MUFU.EX2 R17, R17 ;  /* 0x0000001100117308 */ /* 0x000e620000000800 */
[----:B------:R-:W-:Y:S01]  /*17b0*/  @!P3 FMUL R21, R21, 0.5 ;  /* 0x3f0000001515b820 */ /* 0x000fe20000400000 */
[----:B------:R-:W-:Y:S02]  /*17c0*/  FMUL R5, R5, 1.4426950216293334961 ;  /* 0x3fb8aa3b05057820 */ /* 0x000fe40000400000 */
[----:B------:R-:W-:-:S04]  /*17d0*/  @!P4 FMUL R23, R23, 0.5 ;  /* 0x3f0000001717c820 */ /* 0x000fc80000400000 */
[----:B------:R-:W2:Y:S01]  /*17e0*/  MUFU.EX2 R19, R19 ;  /* 0x0000001300137308 */ /* 0x000ea20000000800 */
[----:B0-----:R-:W-:Y:S01]  /*17f0*/  @!P6 FMUL R2, R2, R2 ;  /* 0x000000020202e220 */ /* 0x001fe20000400000 */
[----:B------:R-:W-:Y:S01]  /*1800*/  FSETP.GEU.AND P6, PT, R9, -126, PT ;  /* 0xc2fc00000900780b */ /* 0x000fe20003fce000 */
[----:B------:R-:W-:Y:S02]  /*1810*/  @!P5 FMUL R11, R11, 0.5 ;  /* 0x3f0000000b0bd820 */ /* 0x000fe40000400000 */
[----:B------:R-:W-:-:S03]  /*1820*/  FADD R2, R13, R2 ;  /* 0x000000020d027221 */ /* 0x000fc60000000000 */
[----:B------:R-:W0:Y:S01]  /*1830*/  MUFU.EX2 R21, R21 ;  /* 0x0000001500157308 */ /* 0x000e220000000800 */
[----:B-1----:R-:W-:Y:S01]  /*1840*/  @!P1 FMUL R17, R17, R17 ;  /* 0x0000001111119220 */ /* 0x002fe20000400000 */
[----:B------:R-:W-:-:S03]  /*1850*/  FSETP.GEU.AND P1, PT, R5, -126, PT ;  /* 0xc2fc00000500780b */ /* 0x000fc60003f2e000 */
[----:B------:R-:W-:Y:S02]  /*1860*/  FADD R2, R2, R17 ;  /* 0x0000001102027221 */ /* 0x000fe40000000000 */
[----:B------:R-:W-:Y:S01]  /*1870*/  @!P6 FMUL R9, R9, 0.5 ;  /* 0x3f0000000909e820 */ /* 0x000fe20000400000 */
[----:B------:R-:W1:Y:S01]  /*1880*/  MUFU.EX2 R23, R23 ;  /* 0x0000001700177308 */ /* 0x000e620000000800 */
[----:B--2---:R-:W-:-:S04]  /*1890*/  @!P2 FMUL R19, R19, R19 ;  /* 0x000000131313a220 */ /* 0x004fc80000400000 */
[----:B------:R-:W-:Y:S02]  /*18a0*/  FADD R2, R2, R19 ;  /* 0x0000001302027221 */ /* 0x000fe40000000000 */
[----:B------:R-:W-:Y:S01]  /*18b0*/  @!P1 FMUL R5, R5, 0.5 ;  /* 0x3f00000005059820 */ /* 0x000fe20000400000 */
[----:B------:R-:W2:Y:S01]  /*18c0*/  MUFU.EX2 R11, R11 ;  /* 0x0000000b000b7308 */ /* 0x000ea20000000800 */
[----:B0-----:R-:W-:-:S04]  /*18d0*/  @!P3 FMUL R21, R21, R21 ;  /* 0x000000151515b220 */ /* 0x001fc80000400000 */
[----:B------:R-:W-:-:S03]  /*18e0*/  FADD R2, R2, R21 ;  /* 0x0000001502027221 */ /* 0x000fc60000000000 */
[----:B------:R-:W0:Y:S01]  /*18f0*/  MUFU.EX2 R9, R9 ;  /* 0x0000000900097308 */ /* 0x000e220000000800 */
[----:B-1----:R-:W-:-:S04]  /*1900*/  @!P4 FMUL R23, R23, R23 ;  /* 0x000000171717c220 */ /* 0x002fc80000400000 */
[----:B------:R-:W-:-:S03]  /*1910*/  FADD R2, R2, R23 ;  /* 0x0000001702027221 */ /* 0x000fc60000000000 */
[----:B------:R-:W1:Y:S01]  /*1920*/  MUFU.EX2 R13, R5 ;  /* 0x00000005000d7308 */ /* 0x000e620000000800 */
[----:B--2---:R-:W-:-:S04]  /*1930*/  @!P5 FMUL R11, R11, R11 ;  /* 0x0000000b0b0bd220 */ /* 0x004fc80000400000 */
[----:B------:R-:W-:Y:S01]  /*1940*/  FADD R2, R2, R11 ;  /* 0x0000000b02027221 */ /* 0x000fe20000000000 */
[----:B0-----:R-:W-:-:S04]  /*1950*/  @!P6 FMUL R9, R9, R9 ;  /* 0x000000090909e220 */ /* 0x001fc80000400000 */
[----:B------:R-:W-:Y:S01]  /*1960*/  FADD R2, R2, R9 ;  /* 0x0000000902027221 */ /* 0x000fe20000000000 */
[----:B-1----:R-:W-:-:S04]  /*1970*/  @!P1 FMUL R13, R13, R13 ;  /* 0x0000000d0d0d9220 */ /* 0x002fc80000400000 */
[----:B------:R-:W-:-:S07]  /*1980*/  FADD R13, R2, R13 ;  /* 0x0000000d020d7221 */ /* 0x000fce0000000000 */
.L_x_16:
[----:B------:R-:W-:Y:S05]  /*1990*/  BSYNC.RECONVERGENT B1 ;  /* 0x0000000000017941 */ /* 0x000fea0003800200 */
.L_x_15:
        /* <DEDUP_REMOVED lines=12> */
[----:B------:R-:W4:Y:S01]  /*1a60*/  LDG.E R15, desc[UR12][R2.64+0x3000] ;  /* 0x0030000c020f7981 */ /* 0x000f22000c1e1900 */
[----:B------:R-:W-:Y:S01]  /*1a70*/  IADD3 R12, PT, PT, R12, 0x1000, RZ ;  /* 0x000010000c0c7810 */ /* 0x000fe20007ffe0ff */
[----:B-1----:R-:W-:-:S04]  /*1a80*/  FADD R5, -R8, R5 ;  /* 0x0000000508057221 */ /* 0x002fc80000000100 */
[----:B------:R-:W-:Y:S01]  /*1a90*/  FMUL R5, R5, 1.4426950216293334961 ;  /* 0x3fb8aa3b05057820 */ /* 0x000fe20000400000 */
[C---:B--2---:R-:W-:Y:S01]  /*1aa0*/  FADD R9, -R8.reuse, R9 ;  /* 0x0000000908097221 */ /* 0x044fe20000000100 */
[----:B---3--:R-:W-:-:S03]  /*1ab0*/  FADD R11, -R8, R11 ;  /* 0x0000000b080b7221 */ /* 0x008fc60000000100 */
[----:B------:R-:W-:Y:S01]  /*1ac0*/  FMUL R9, R9, 1.4426950216293334961 ;  /* 0x3fb8aa3b09097820 */ /* 0x000fe20000400000 */
[----:B------:R-:W-:Y:S01]  /*1ad0*/  FSETP.GEU.AND P0, PT, R5, -126, PT ;  /* 0xc2fc00000500780b */ /* 0x000fe20003f0e000 */
[----:B----4-:R-:W-:Y:S01]  /*1ae0*/  FADD R15, -R8, R15 ;  /* 0x0000000f080f7221 */ /* 0x010fe20000000100 */
[----:B------:R-:W-:Y:S02]  /*1af0*/  FMUL R11, R11, 1.4426950216293334961 ;  /* 0x3fb8aa3b0b0b7820 */ /* 0x000fe40000400000 */
[----:B------:R-:W-:Y:S01]  /*1b00*/  FSETP.GEU.AND P2, PT, R9, -126, PT ;  /* 0xc2fc00000900780b */ /* 0x000fe20003f4e000 */
[----:B------:R-:W-:Y:S02]  /*1b10*/  FMUL R4, R15, 1.4426950216293334961 ;  /* 0x3fb8aa3b0f047820 */ /* 0x000fe40000400000 */
[----:B------:R-:W-:-:S03]  /*1b20*/  FSETP.GEU.AND P3, PT, R11, -126, PT ;  /* 0xc2fc00000b00780b */ /* 0x000fc60003f6e000 */
[----:B------:R-:W-:-:S03]  /*1b30*/  FSETP.GEU.AND P4, PT, R4, -126, PT ;  /* 0xc2fc00000400780b */ /* 0x000fc60003f8e000 */
[----:B------:R-:W-:-:S04]  /*1b40*/  @!P0 FMUL R5, R5, 0.5 ;  /* 0x3f00000005058820 */ /* 0x000fc80000400000 */
[----:B------:R-:W0:Y:S01]  /*1b50*/  MUFU.EX2 R2, R5 ;  /* 0x0000000500027308 */ /* 0x000e220000000800 */
[----:B------:R-:W-:Y:S02]  /*1b60*/  @!P2 FMUL R9, R9, 0.5 ;  /* 0x3f0000000909a820 */ /* 0x000fe40000400000 */
[----:B------:R-:W-:-:S03]  /*1b70*/  @!P3 FMUL R11, R11, 0.5 ;  /* 0x3f0000000b0bb820 */ /* 0x000fc60000400000 */
[----:B------:R-:W-:Y:S02]  /*1b80*/  @!P4 FMUL R4, R4, 0.5 ;  /* 0x3f0000000404c820 */ /* 0x000fe40000400000 */
[----:B------:R-:W1:Y:S08]  /*1b90*/  MUFU.EX2 R3, R9 ;  /* 0x0000000900037308 */ /* 0x000e700000000800 */
[----:B------:R-:W2:Y:S01]  /*1ba0*/  MUFU.EX2 R15, R11 ;  /* 0x0000000b000f7308 */ /* 0x000ea20000000800 */
[----:B0-----:R-:W-:-:S04]  /*1bb0*/  @!P0 FMUL R2, R2, R2 ;  /* 0x0000000202028220 */ /* 0x001fc80000400000 */
[----:B------:R-:W-:-:S03]  /*1bc0*/  FADD R2, R13, R2 ;  /* 0x000000020d027221 */ /* 0x000fc60000000000 */
[----:B------:R-:W0:Y:S01]  /*1bd0*/  MUFU.EX2 R17, R4 ;  /* 0x0000000400117308 */ /* 0x000e220000000800 */
[----:B-1----:R-:W-:-:S04]  /*1be0*/  @!P2 FMUL R3, R3, R3 ;  /* 0x000000030303a220 */ /* 0x002fc80000400000 */
[----:B------:R-:W-:Y:S01]  /*1bf0*/  FADD R2, R2, R3 ;  /* 0x0000000302027221 */ /* 0x000fe20000000000 */
[----:B--2---:R-:W-:-:S04]  /*1c00*/  @!P3 FMUL R15, R15, R15 ;  /* 0x0000000f0f0fb220 */ /* 0x004fc80000400000 */
[----:B------:R-:W-:Y:S01]  /*1c10*/  FADD R2, R2, R15 ;  /* 0x0000000f02027221 */ /* 0x000fe20000000000 */
[----:B0-----:R-:W-:-:S04]  /*1c20*/  @!P4 FMUL R17, R17, R17 ;  /* 0x000000111111c220 */ /* 0x001fc80000400000 */
[----:B------:R-:W-:-:S07]  /*1c30*/  FADD R13, R2, R17 ;  /* 0x00000011020d7221 */ /* 0x000fce0000000000 */
.L_x_18:
[----:B------:R-:W-:Y:S05]  /*1c40*/  BSYNC.RECONVERGENT B1 ;  /* 0x0000000000017941 */ /* 0x000fea0003800200 */
.L_x_17:
[----:B------:R-:W-:Y:S05]  /*1c50*/  @!P1 BRA `(.L_x_11) ;  /* 0x0000000000409947 */ /* 0x000fea0003800000 */
[----:B------:R-:W0:Y:S01]  /*1c60*/  LDC.64 R2, c[0x0][0x380] ;  /* 0x0000e000ff027b82 */ /* 0x000e220000000a00 */
[----:B------:R-:W-:Y:S01]  /*1c70*/  IMAD R9, R7, UR14, R12 ;  /* 0x0000000e07097c24 */ /* 0x000fe2000f8e020c */
[----:B------:R-:W-:-:S07]  /*1c80*/  IADD3 R10, PT, PT, -R10, RZ, RZ ;  /* 0x000000ff0a0a7210 */ /* 0x000fce0007ffe1ff */
.L_x_19:
[----:B0-----:R-:W-:-:S06]  /*1c90*/  IMAD.WIDE R4, R9, 0x4, R2 ;  /* 0x0000000409047825 */ /* 0x001fcc00078e0202 */
[----:B------:R-:W1:Y:S01]  /*1ca0*/  LDG.E R5, desc[UR12][R4.64] ;  /* 0x0000000c04057981 */ /* 0x000e62000c1e1900 */
[----:B------:R-:W-:Y:S02]  /*1cb0*/  IADD3 R10, PT, PT, R10, 0x1, RZ ;  /* 0x000000010a0a7810 */ /* 0x000fe40007ffe0ff */
[----:B------:R-:W-:Y:S02]  /*1cc0*/  IADD3 R9, PT, PT, R9, 0x400, RZ ;  /* 0x0000040009097810 */ /* 0x000fe40007ffe0ff */
[----:B------:R-:W-:Y:S01]  /*1cd0*/  ISETP.NE.AND P1, PT, R10, RZ, PT ;  /* 0x000000ff0a00720c */ /* 0x000fe20003f25270 */
[----:B-1----:R-:W-:-:S04]  /*1ce0*/  FADD R11, -R8, R5 ;  /* 0x00000005080b7221 */ /* 0x002fc80000000100 */
[----:B------:R-:W-:-:S05]  /*1cf0*/  FMUL R11, R11, 1.4426950216293334961 ;  /* 0x3fb8aa3b0b0b7820 */ /* 0x000fca0000400000 */
[----:B------:R-:W-:-:S13]  /*1d00*/  FSETP.GEU.AND P0, PT, R11, -126, PT ;  /* 0xc2fc00000b00780b */ /* 0x000fda0003f0e000 */
[----:B------:R-:W-:-:S04]  /*1d10*/  @!P0 FMUL R11, R11, 0.5 ;  /* 0x3f0000000b0b8820 */ /* 0x000fc80000400000 */
[----:B------:R-:W0:Y:S02]  /*1d20*/  MUFU.EX2 R12, R11 ;  /* 0x0000000b000c7308 */ /* 0x000e240000000800 */
[----:B0-----:R-:W-:-:S04]  /*1d30*/  @!P0 FMUL R12, R12, R12 ;  /* 0x0000000c0c0c8220 */ /* 0x001fc80000400000 */
[----:B------:R-:W-:Y:S01]  /*1d40*/  FADD R13, R12, R13 ;  /* 0x0000000d0c0d7221 */ /* 0x000fe20000000000 */
[----:B------:R-:W-:Y:S06]  /*1d50*/  @P1 BRA `(.L_x_19) ;  /* 0xfffffffc00cc1947 */ /* 0x000fec000383ffff */
.L_x_11:
[----:B------:R-:W-:Y:S05]  /*1d60*/  BSYNC.RECONVERGENT B0 ;  /* 0x0000000000007941 */ /* 0x000fea0003800200 */
.L_x_10:
[C---:B------:R-:W-:Y:S01]  /*1d70*/  ISETP.GT.U32.AND P0, PT, R0.reuse, 0x1ff, PT ;  /* 0x000001ff0000780c */ /* 0x040fe20003f04070 */
[----:B------:R-:W-:Y:S01]  /*1d80*/  STS [R6], R13 ;  /* 0x0000000d06007388 */ /* 0x000fe20000000800 */
[----:B------:R-:W-:-:S11]  /*1d90*/  ISETP.GT.U32.AND P1, PT, R0, 0xff, PT ;  /* 0x000000ff0000780c */ /* 0x000fd60003f24070 */
[----:B0-----:R-:W0:Y:S02]  /*1da0*/  @!P0 LDS R2, [R6+0x800] ;  /* 0x0008000006028984 */ /* 0x001e240000000800 */
[----:B0-----:R-:W-:-:S05]  /*1db0*/  @!P0 FADD R3, R2, R13 ;  /* 0x0000000d02038221 */ /* 0x001fca0000000000 */
[----:B------:R-:W-:Y:S01]  /*1dc0*/  @!P0 STS [R6], R3 ;  /* 0x0000000306008388 */ /* 0x000fe20000000800 */
[----:B------:R-:W-:Y:S01]  /*1dd0*/  BAR.SYNC.DEFER_BLOCKING 0x0 ;  /* 0x0000000000007b1d */ /* 0x000fe20000010000 */
[----:B------:R-:W-:-:S05]  /*1de0*/  ISETP.GT.U32.AND P0, PT, R0, 0x7f, PT ;  /* 0x0000007f0000780c */ /* 0x000fca0003f04070 */
[----:B------:R-:W-:Y:S04]  /*1df0*/  @!P1 LDS R2, [R6+0x400] ;  /* 0x0004000006029984 */ /* 0x000fe80000000800 */
[----:B------:R-:W0:Y:S02]  /*1e00*/  @!P1 LDS R5, [R6] ;  /* 0x0000000006059984 */ /* 0x000e240000000800 */
        /* <DEDUP_REMOVED lines=39> */
[----:B------:R-:W-:-:S05]  /*2080*/  ISETP.NE.AND P1, PT, R0, RZ, PT ;  /* 0x000000ff0000720c */ /* 0x000fca0003f25270 */
[----:B------:R-:W-:Y:S04]  /*2090*/  @!P0 LDS R2, [R6+0x8] ;  /* 0x0000080006028984 */ /* 0x000fe80000000800 */
[----:B------:R-:W0:Y:S02]  /*20a0*/  @!P0 LDS R9, [R6] ;  /* 0x0000000006098984 */ /* 0x000e240000000800 */
[----:B0-----:R-:W-:-:S05]  /*20b0*/  @!P0 FADD R9, R2, R9 ;  /* 0x0000000902098221 */ /* 0x001fca0000000000 */
[----:B------:R-:W-:Y:S01]  /*20c0*/  @!P0 STS [R6], R9 ;  /* 0x0000000906008388 */ /* 0x000fe20000000800 */
[----:B------:R-:W-:Y:S01]  /*20d0*/  BAR.SYNC.DEFER_BLOCKING 0x0 ;  /* 0x0000000000007b1d */ /* 0x000fe20000010000 */
[----:B------:R-:W-:-:S05]  /*20e0*/  ISETP.GE.AND P0, PT, R0, R7, PT ;  /* 0x000000070000720c */ /* 0x000fca0003f06270 */
[----:B------:R-:W-:Y:S04]  /*20f0*/  @!P1 LDS R2, [UR4+0x4] ;  /* 0x00000404ff029984 */ /* 0x000fe80008000800 */
[----:B------:R-:W0:Y:S02]  /*2100*/  @!P1 LDS R3, [R6] ;  /* 0x0000000006039984 */ /* 0x000e240000000800 */
[----:B0-----:R-:W-:-:S05]  /*2110*/  @!P1 FADD R3, R2, R3 ;  /* 0x0000000302039221 */ /* 0x001fca0000000000 */
[----:B------:R-:W-:Y:S01]  /*2120*/  @!P1 STS [R6], R3 ;  /* 0x0000000306009388 */ /* 0x000fe20000000800 */
[----:B------:R-:W-:Y:S06]  /*2130*/  BAR.SYNC.DEFER_BLOCKING 0x0 ;  /* 0x0000000000007b1d */ /* 0x000fec0000010000 */
[----:B------:R-:W0:Y:S04]  /*2140*/  @!P1 LDS R2, [UR4] ;  /* 0x00000004ff029984 */ /* 0x000e280008000800 */
[----:B0-----:R0:W-:Y:S01]  /*2150*/  @!P1 STS [UR4+0x1004], R2 ;  /* 0x00100402ff009988 */ /* 0x0011e20008000804 */
[----:B------:R-:W-:Y:S06]  /*2160*/  BAR.SYNC.DEFER_BLOCKING 0x0 ;  /* 0x0000000000007b1d */ /* 0x000fec0000010000 */
[----:B------:R-:W-:Y:S05]  /*2170*/  @P0 EXIT ;  /* 0x000000000000094d */ /* 0x000fea0003800000 */
[----:B0-----:R-:W0:Y:S01]  /*2180*/  LDS.64 R2, [UR4+0x1000] ;  /* 0x00100004ff027984 */ /* 0x001e220008000a00 */
[----:B------:R-:W-:Y:S01]  /*2190*/  LOP3.LUT R4, RZ, R0, RZ, 0x33, !PT ;  /* 0x00000000ff047212 */ /* 0x000fe200078e33ff */
[----:B------:R-:W-:Y:S01]  /*21a0*/  HFMA2 R5, -RZ, RZ, 15, 0 ;  /* 0x4b800000ff057431 */ /* 0x000fe200000001ff */
[----:B------:R-:W-:Y:S02]  /*21b0*/  BSSY.RECONVERGENT B0, `(.L_x_20) ;  /* 0x0000022000007945 */ /* 0x000fe40003800200 */
[----:B------:R-:W-:-:S04]  /*21c0*/  IADD3 R10, PT, PT, R4, R7, RZ ;  /* 0x00000007040a7210 */ /* 0x000fc80007ffe0ff */
[C---:B------:R-:W-:Y:S02]  /*21d0*/  LOP3.LUT R4, R10.reuse, 0xc00, RZ, 0xc0, !PT ;  /* 0x00000c000a047812 */ /* 0x040fe400078ec0ff */
[----:B------:R-:W-:Y:S02]  /*21e0*/  ISETP.GE.U32.AND P2, PT, R10, 0xc00, PT ;  /* 0x00000c000a00780c */ /* 0x000fe40003f46070 */
[----:B------:R-:W-:Y:S02]  /*21f0*/  ISETP.NE.AND P1, PT, R4, 0xc00, PT ;  /* 0x00000c000400780c */ /* 0x000fe40003f25270 */
[----:B0-----:R-:W-:-:S04]  /*2200*/  FSETP.GEU.AND P0, PT, |R3|, 1.175494350822287508e-38, PT ;  /* 0x008000000300780b */ /* 0x001fc80003f0e200 */
[----:B------:R-:W-:-:S09]  /*2210*/  FSEL R5, R5, 1, !P0 ;  /* 0x3f80000005057808 */ /* 0x000fd20004000000 */
[----:B------:R-:W-:-:S04]  /*2220*/  @!P0 FMUL R3, R3, 16777216 ;  /* 0x4b80000003038820 */ /* 0x000fc80000400000 */
[----:B------:R-:W0:Y:S02]  /*2230*/  MUFU.RCP R6, R3 ;  /* 0x0000000300067308 */ /* 0x000e240000001000 */
[----:B0-----:R-:W-:Y:S01]  /*2240*/  FMUL R6, R6, R5 ;  /* 0x0000000506067220 */ /* 0x001fe20000400000 */
[----:B------:R-:W-:Y:S06]  /*2250*/  @!P1 BRA `(.L_x_21) ;  /* 0x00000000005c9947 */ /* 0x000fec0003800000 */
[----:B------:R-:W0:Y:S01]  /*2260*/  LDC.64 R4, c[0x0][0x380] ;  /* 0x0000e000ff047b82 */ /* 0x000e220000000a00 */
[----:B------:R-:W-:Y:S01]  /*2270*/  LEA.HI R3, R10, 0x1, RZ, 0x16 ;  /* 0x000000010a037811 */ /* 0x000fe200078fb0ff */
[----:B------:R-:W-:-:S03]  /*2280*/  IMAD R15, R7, UR14, R0 ;  /* 0x0000000e070f7c24 */ /* 0x000fc6000f8e0200 */
[C---:B------:R-:W-:Y:S02]  /*2290*/  SHF.L.U32 R11, R3.reuse, 0xa, RZ ;  /* 0x0000000a030b7819 */ /* 0x040fe400000006ff */
[----:B------:R-:W-:Y:S01]  /*22a0*/  LOP3.LUT R3, R3, 0x3, RZ, 0xc0, !PT ;  /* 0x0000000303037812 */ /* 0x000fe200078ec0ff */
[----:B-1----:R-:W1:Y:S01]  /*22b0*/  LDC.64 R8, c[0x0][0x388] ;  /* 0x0000e200ff087b82 */ /* 0x002e620000000a00 */
[----:B------:R-:W-:Y:S02]  /*22c0*/  LOP3.LUT R0, R0, 0xc00, R11, 0xf8, !PT ;  /* 0x00000c0000007812 */ /* 0x000fe400078ef80b */
[----:B------:R-:W-:-:S07]  /*22d0*/  IADD3 R3, PT, PT, -R3, RZ, RZ ;  /* 0x000000ff03037210 */ /* 0x000fce0007ffe1ff */
.L_x_22:
[----:B0-----:R-:W-:-:S06]  /*22e0*/  IMAD.WIDE R12, R15, 0x4, R4 ;  /* 0x000000040f0c7825 */ /* 0x001fcc00078e0204 */
[----:B--2---:R-:W2:Y:S01]  /*22f0*/  LDG.E R13, desc[UR12][R12.64] ;  /* 0x0000000c0c0d7981 */ /* 0x004ea2000c1e1900 */
[----:B------:R-:W-:Y:S01]  /*2300*/  IADD3 R3, PT, PT, R3, 0x1, RZ ;  /* 0x0000000103037810 */ /* 0x000fe20007ffe0ff */
[----:B--2---:R-:W-:-:S04]  /*2310*/  FADD R10, -R2, R13 ;  /* 0x0000000d020a7221 */ /* 0x004fc80000000100 */
[----:B------:R-:W-:Y:S01]  /*2320*/  FMUL R14, R10, 1.4426950216293334961 ;  /* 0x3fb8aa3b0a0e7820 */ /* 0x000fe20000400000 */
[C---:B-1----:R-:W-:Y:S01]  /*2330*/  IMAD.WIDE R10, R15.reuse, 0x4, R8 ;  /* 0x000000040f0a7825 */ /* 0x042fe200078e0208 */
[----:B------:R-:W-:-:S03]  /*2340*/  IADD3 R15, PT, PT, R15, 0x400, RZ ;  /* 0x000004000f0f7810 */ /* 0x000fc60007ffe0ff */
[----:B------:R-:W-:-:S13]  /*2350*/  FSETP.GEU.AND P0, PT, R14, -126, PT ;  /* 0xc2fc00000e00780b */ /* 0x000fda0003f0e000 */
[----:B------:R-:W-:-:S04]  /*2360*/  @!P0 FMUL R14, R14, 0.5 ;  /* 0x3f0000000e0e8820 */ /* 0x000fc80000400000 */
[----:B------:R-:W0:Y:S02]  /*2370*/  MUFU.EX2 R17, R14 ;  /* 0x0000000e00117308 */ /* 0x000e240000000800 */
[----:B0-----:R-:W-:Y:S01]  /*2380*/  @!P0 FMUL R17, R17, R17 ;  /* 0x0000001111118220 */ /* 0x001fe20000400000 */
[----:B------:R-:W-:-:S03]  /*2390*/  ISETP.NE.AND P0, PT, R3, RZ, PT ;  /* 0x000000ff0300720c */ /* 0x000fc60003f05270 */
[----:B------:R-:W-:-:S05]  /*23a0*/  FMUL R17, R6, R17 ;  /* 0x0000001106117220 */ /* 0x000fca0000400000 */
[----:B------:R2:W-:Y:S05]  /*23b0*/  STG.E desc[UR12][R10.64], R17 ;  /* 0x000000110a007986 */ /* 0x0005ea000c10190c */
[----:B------:R-:W-:Y:S05]  /*23c0*/  @P0 BRA `(.L_x_22) ;  /* 0xfffffffc00c40947 */ /* 0x000fea000383ffff */
.L_x_21:
[----:B------:R-:W-:Y:S05]  /*23d0*/  BSYNC.RECONVERGENT B0 ;  /* 0x0000000000007941 */ /* 0x000fea0003800200 */
.L_x_20:
[----:B------:R-:W-:Y:S05]  /*23e0*/  @!P2 EXIT ;  /* 0x000000000000a94d */ /* 0x000fea0003800000 */
[----:B------:R-:W0:Y:S01]  /*23f0*/  LDCU.128 UR8, c[0x0][0x380] ;  /* 0x00007000ff0877ac */ /* 0x000e220008000c00 */
[----:B------:R-:W-:Y:S01]  /*2400*/  IMAD R3, R7, UR14, R0 ;  /* 0x0000000e07037c24 */ /* 0x000fe2000f8e0200 */
[----:B0-----:R-:W-:Y:S02]  /*2410*/  UIADD3 UR6, UP0, UPT, UR8, 0x2000, URZ ;  /* 0x0000200008067890 */ /* 0x001fe4000ff1e0ff */
[----:B------:R-:W-:Y:S02]  /*2420*/  UIADD3 UR4, UP1, UPT, UR10, 0x2000, URZ ;  /* 0x000020000a047890 */ /* 0x000fe4000ff3e0ff */
[----:B------:R-:W-:Y:S02]  /*2430*/  UIADD3.X UR7, UPT, UPT, URZ, UR9, URZ, UP0, !UPT ;  /* 0x00000009ff077290 */ /* 0x000fe400087fe4ff */
[----:B------:R-:W-:-:S12]  /*2440*/  UIADD3.X UR5, UPT, UPT, URZ, UR11, URZ, UP1, !UPT ;  /* 0x0000000bff057290 */ /* 0x000fd80008ffe4ff */
.L_x_23:
[----:B------:R-:W-:Y:S02]  /*2450*/  MOV R4, UR6 ;  /* 0x0000000600047c02 */ /* 0x000fe40008000f00 */
[----:B------:R-:W-:-:S03]  /*2460*/  MOV R5, UR7 ;  /* 0x0000000700057c02 */ /* 0x000fc60008000f00 */
[----:B------:R-:W-:-:S05]  /*2470*/  IMAD.WIDE R4, R3, 0x4, R4 ;  /* 0x0000000403047825 */ /* 0x000fca00078e0204 */
[----:B0-----:R-:W3:Y:S01]  /*2480*/  LDG.E R9, desc[UR12][R4.64+-0x2000] ;  /* 0xffe0000c04097981 */ /* 0x001ee2000c1e1900 */
[----:B-1----:R-:W-:Y:S01]  /*2490*/  MOV R8, UR4 ;  /* 0x0000000400087c02 */ /* 0x002fe20008000f00 */
[----:B---3--:R-:W-:-:S04]  /*24a0*/  FADD R9, -R2, R9 ;  /* 0x0000000902097221 */ /* 0x008fc80000000100 */
[----:B--2---:R-:W-:Y:S01]  /*24b0*/  FMUL R10, R9, 1.4426950216293334961 ;  /* 0x3fb8aa3b090a7820 */ /* 0x004fe20000400000 */
[----:B------:R-:W-:-:S04]  /*24c0*/  MOV R9, UR5 ;  /* 0x0000000500097c02 */ /* 0x000fc80008000f00 */
[----:B------:R-:W-:Y:S01]  /*24d0*/  FSETP.GEU.AND P0, PT, R10, -126, PT ;  /* 0xc2fc00000a00780b */ /* 0x000fe20003f0e000 */
[----:B------:R-:W-:-:S12]  /*24e0*/  IMAD.WIDE R8, R3, 0x4, R8 ;  /* 0x0000000403087825 */ /* 0x000fd800078e0208 */
[----:B------:R-:W-:-:S04]  /*24f0*/  @!P0 FMUL R10, R10, 0.5 ;  /* 0x3f0000000a0a8820 */ /* 0x000fc80000400000 */
[----:B------:R-:W0:Y:S02]  /*2500*/  MUFU.EX2 R11, R10 ;  /* 0x0000000a000b7308 */ /* 0x000e240000000800 */
[----:B0-----:R-:W-:-:S04]  /*2510*/  @!P0 FMUL R11, R11, R11 ;  /* 0x0000000b0b0b8220 */ /* 0x001fc80000400000 */
[----:B------:R-:W-:-:S05]  /*2520*/  FMUL R11, R6, R11 ;  /* 0x0000000b060b7220 */ /* 0x000fca0000400000 */
[----:B------:R0:W-:Y:S04]  /*2530*/  STG.E desc[UR12][R8.64+-0x2000], R11 ;  /* 0xffe0000b08007986 */ /* 0x0001e8000c10190c */
[----:B------:R-:W2:Y:S02]  /*2540*/  LDG.E R13, desc[UR12][R4.64+-0x1000] ;  /* 0xfff0000c040d7981 */ /* 0x000ea4000c1e1900 */
[----:B--2---:R-:W-:-:S04]  /*2550*/  FADD R13, -R2, R13 ;  /* 0x0000000d020d7221 */ /* 0x004fc80000000100 */
[----:B------:R-:W-:-:S05]  /*2560*/  FMUL R13, R13, 1.4426950216293334961 ;  /* 0x3fb8aa3b0d0d7820 */ /* 0x000fca0000400000 */
[----:B------:R-:W-:-:S13]  /*2570*/  FSETP.GEU.AND P0, PT, R13, -126, PT ;  /* 0xc2fc00000d00780b */ /* 0x000fda0003f0e000 */
[----:B------:R-:W-:-:S04]  /*2580*/  @!P0 FMUL R13, R13, 0.5 ;  /* 0x3f0000000d0d8820 */ /* 0x000fc80000400000 */
[----:B------:R-:W1:Y:S02]  /*2590*/  MUFU.EX2 R15, R13 ;  /* 0x0000000d000f7308 */ /* 0x000e640000000800 */
[----:B-1----:R-:W-:-:S04]  /*25a0*/  @!P0 FMUL R15, R15, R15 ;  /* 0x0000000f0f0f8220 */ /* 0x002fc80000400000 */
[----:B------:R-:W-:-:S05]  /*25b0*/  FMUL R15, R6, R15 ;  /* 0x0000000f060f7220 */ /* 0x000fca0000400000 */
[----:B------:R1:W-:Y:S04]  /*25c0*/  STG.E desc[UR12][R8.64+-0x1000], R15 ;  /* 0xfff0000f08007986 */ /* 0x0003e8000c10190c */
[----:B------:R-:W2:Y:S02]  /*25d0*/  LDG.E R17, desc[UR12][R4.64] ;  /* 0x0000000c04117981 */ /* 0x000ea4000c1e1900 */
[----:B--2---:R-:W-:-:S04]  /*25e0*/  FADD R17, -R2, R17 ;  /* 0x0000001102117221 */ /* 0x004fc80000000100 */
[----:B------:R-:W-:-:S05]  /*25f0*/  FMUL R17, R17, 1.4426950216293334961 ;  /* 0x3fb8aa3b11117820 */ /* 0x000fca0000400000 */
[----:B------:R-:W-:-:S13]  /*2600*/  FSETP.GEU.AND P0, PT, R17, -126, PT ;  /* 0xc2fc00001100780b */ /* 0x000fda0003f0e000 */
[----:B------:R-:W-:-:S04]  /*2610*/  @!P0 FMUL R17, R17, 0.5 ;  /* 0x3f00000011118820 */ /* 0x000fc80000400000 */
[----:B0-----:R-:W0:Y:S02]  /*2620*/  MUFU.EX2 R11, R17 ;  /* 0x00000011000b7308 */ /* 0x001e240000000800 */
[----:B0-----:R-:W-:-:S04]  /*2630*/  @!P0 FMUL R11, R11, R11 ;  /* 0x0000000b0b0b8220 */ /* 0x001fc80000400000 */
[----:B------:R-:W-:-:S05]  /*2640*/  FMUL R11, R6, R11 ;  /* 0x0000000b060b7220 */ /* 0x000fca0000400000 */
[----:B------:R0:W-:Y:S04]  /*2650*/  STG.E desc[UR12][R8.64], R11 ;  /* 0x0000000b08007986 */ /* 0x0001e8000c10190c */
[----:B------:R-:W2:Y:S01]  /*2660*/  LDG.E R13, desc[UR12][R4.64+0x1000] ;  /* 0x0010000c040d7981 */ /* 0x000ea2000c1e1900 */
[----:B------:R-:W-:Y:S02]  /*2670*/  IADD3 R0, PT, PT, R0, 0x1000, RZ ;  /* 0x0000100000007810 */ /* 0x000fe40007ffe0ff */
[----:B------:R-:W-:Y:S01]  /*2680*/  IADD3 R3, PT, PT, R3, 0x1000, RZ ;  /* 0x0000100003037810 */ /* 0x000fe20007ffe0ff */
[----:B--2---:R-:W-:-:S04]  /*2690*/  FADD R13, -R2, R13 ;  /* 0x0000000d020d7221 */ /* 0x004fc80000000100 */
[----:B------:R-:W-:-:S05]  /*26a0*/  FMUL R13, R13, 1.4426950216293334961 ;  /* 0x3fb8aa3b0d0d7820 */ /* 0x000fca0000400000 */
[----:B------:R-:W-:-:S13]  /*26b0*/  FSETP.GEU.AND P0, PT, R13, -126, PT ;  /* 0xc2fc00000d00780b */ /* 0x000fda0003f0e000 */
[----:B------:R-:W-:-:S04]  /*26c0*/  @!P0 FMUL R13, R13, 0.5 ;  /* 0x3f0000000d0d8820 */ /* 0x000fc80000400000 */
[----:B-1----:R-:W1:Y:S02]  /*26d0*/  MUFU.EX2 R15, R13 ;  /* 0x0000000d000f7308 */ /* 0x002e640000000800 */
[----:B-1----:R-:W-:Y:S01]  /*26e0*/  @!P0 FMUL R15, R15, R15 ;  /* 0x0000000f0f0f8220 */ /* 0x002fe20000400000 */
[----:B------:R-:W-:-:S03]  /*26f0*/  ISETP.GE.AND P0, PT, R0, R7, PT ;  /* 0x000000070000720c */ /* 0x000fc60003f06270 */
[----:B------:R-:W-:-:S05]  /*2700*/  FMUL R15, R6, R15 ;  /* 0x0000000f060f7220 */ /* 0x000fca0000400000 */
[----:B------:R0:W-:Y:S05]  /*2710*/  STG.E desc[UR12][R8.64+0x1000], R15 ;  /* 0x0010000f08007986 */ /* 0x0001ea000c10190c */
[----:B------:R-:W-:Y:S05]  /*2720*/  @!P0 BRA `(.L_x_23) ;  /* 0xfffffffc00488947 */ /* 0x000fea000383ffff */
[----:B------:R-:W-:Y:S05]  /*2730*/  EXIT ;  /* 0x000000000000794d */ /* 0x000fea0003800000 */
.L_x_24:
[----:B------:R-:W-:-:S00]  /*2740*/  BRA `(.L_x_24) ;  /* 0xfffffffc00fc7947 */ /* 0x000fc0000383ffff */
[----:B------:R-:W-:-:S00]  /*2750*/  NOP ;  /* 0x0000000000007918 */ /* 0x000fc00000000000 */
        /* <DEDUP_REMOVED lines=10> */
.L_x_25:


//--------------------- .nv.shared._Z7softmaxPfS_ii --------------------------
	.section	.nv.shared._Z7softmaxPfS_ii,"aw",@nobits
	.sectionflags	@""
	.align	4
.nv.shared._Z7softmaxPfS_ii:
	.zero		5128


//--------------------- .nv.shared.reserved.0     --------------------------
	.section	.nv.shared.reserved.0,"aw",@nobits
	.weak		__nv_reservedSMEM_offset_0_alias
	.size		__nv_reservedSMEM_offset_0_alias, 0, 64
	.other		__nv_reservedSMEM_offset_0_alias,@"STO_CUDA_RESERVED_SHARED STV_DEFAULT"
__nv_reservedSMEM_offset_0_alias:
	.zero		0
	.zero		64


//--------------------- .nv.constant0._Z7softmaxPfS_ii --------------------------
	.section	.nv.constant0._Z7softmaxPfS_ii,"a",@progbits
	.sectionflags	@""
	.align	4
.nv.constant0._Z7softmaxPfS_ii:
	.zero		920


//--------------------- SYMBOLS --------------------------

	.type		.nv.reservedSmem.offset0,@object
	.size		.nv.reservedSmem.offset0,0x4
	.type		.nv.reservedSmem.cap,@object
	.size		.nv.reservedSmem.cap,0x4
